//
// Generated by NVIDIA NVVM Compiler
//
// Compiler Build ID: CL-36424714
// Cuda compilation tools, release 13.0, V13.0.88
// Based on NVVM 20.0.0
//

.version 9.0
.target sm_100
.address_size 64

	// .globl	_Z11matmul_elemiP6__halfS0_S0_
// _ZZ12tiled_matmuliP6__halfS0_S0_E6a_tile has been demoted
// _ZZ12tiled_matmuliP6__halfS0_S0_E6b_tile has been demoted

.visible .entry _Z11matmul_elemiP6__halfS0_S0_(
	.param .u32 _Z11matmul_elemiP6__halfS0_S0__param_0,
	.param .u64 .ptr .align 1 _Z11matmul_elemiP6__halfS0_S0__param_1,
	.param .u64 .ptr .align 1 _Z11matmul_elemiP6__halfS0_S0__param_2,
	.param .u64 .ptr .align 1 _Z11matmul_elemiP6__halfS0_S0__param_3
)
{
	.reg .pred 	%p<10>;
	.reg .b16 	%rs<32>;
	.reg .b32 	%r<40>;
	.reg .b32 	%f<68>;
	.reg .b64 	%rd<67>;

	ld.param.u32 	%r18, [_Z11matmul_elemiP6__halfS0_S0__param_0];
	ld.param.u64 	%rd14, [_Z11matmul_elemiP6__halfS0_S0__param_1];
	ld.param.u64 	%rd15, [_Z11matmul_elemiP6__halfS0_S0__param_2];
	cvta.to.global.u64 	%rd1, %rd15;
	cvta.to.global.u64 	%rd2, %rd14;
	mov.u32 	%r19, %ctaid.x;
	mov.u32 	%r20, %ntid.x;
	mov.u32 	%r21, %tid.x;
	mad.lo.s32 	%r1, %r19, %r20, %r21;
	mov.u32 	%r22, %ctaid.y;
	mov.u32 	%r23, %ntid.y;
	mov.u32 	%r24, %tid.y;
	mad.lo.s32 	%r2, %r22, %r23, %r24;
	max.s32 	%r25, %r2, %r1;
	setp.ge.s32 	%p1, %r25, %r18;
	@%p1 bra 	$L__BB0_13;
	mul.lo.s32 	%r3, %r2, %r18;
	and.b32  	%r4, %r18, 7;
	setp.lt.u32 	%p2, %r18, 8;
	mov.f32 	%f67, 0f00000000;
	mov.b32 	%r38, 0;
	@%p2 bra 	$L__BB0_4;
	and.b32  	%r38, %r18, 2147483640;
	neg.s32 	%r36, %r38;
	mul.wide.s32 	%rd16, %r18, 2;
	add.s64 	%rd3, %rd1, %rd16;
	shl.b32 	%r7, %r18, 3;
	mul.wide.s32 	%rd17, %r18, 4;
	add.s64 	%rd4, %rd1, %rd17;
	mul.wide.s32 	%rd18, %r18, 6;
	add.s64 	%rd5, %rd1, %rd18;
	mul.wide.s32 	%rd19, %r18, 8;
	add.s64 	%rd6, %rd1, %rd19;
	mul.wide.s32 	%rd20, %r18, 10;
	add.s64 	%rd7, %rd1, %rd20;
	mul.wide.s32 	%rd21, %r18, 12;
	add.s64 	%rd8, %rd1, %rd21;
	mul.wide.s32 	%rd22, %r18, 14;
	add.s64 	%rd9, %rd1, %rd22;
	mul.wide.u32 	%rd23, %r3, 2;
	add.s64 	%rd24, %rd23, %rd2;
	add.s64 	%rd66, %rd24, 8;
	mov.f32 	%f67, 0f00000000;
	mov.u32 	%r35, %r1;
$L__BB0_3:
	.pragma "nounroll";
	mul.wide.s32 	%rd25, %r35, 2;
	add.s64 	%rd26, %rd3, %rd25;
	add.s64 	%rd27, %rd4, %rd25;
	add.s64 	%rd28, %rd5, %rd25;
	add.s64 	%rd29, %rd6, %rd25;
	add.s64 	%rd30, %rd7, %rd25;
	add.s64 	%rd31, %rd8, %rd25;
	add.s64 	%rd32, %rd9, %rd25;
	add.s64 	%rd33, %rd1, %rd25;
	ld.global.u16 	%rs1, [%rd66+-8];
	// begin inline asm
	{  cvt.f32.f16 %f16, %rs1;}

	// end inline asm
	ld.global.u16 	%rs2, [%rd33];
	// begin inline asm
	{  cvt.f32.f16 %f17, %rs2;}

	// end inline asm
	fma.rn.f32 	%f32, %f16, %f17, %f67;
	ld.global.u16 	%rs3, [%rd66+-6];
	// begin inline asm
	{  cvt.f32.f16 %f18, %rs3;}

	// end inline asm
	ld.global.u16 	%rs4, [%rd26];
	// begin inline asm
	{  cvt.f32.f16 %f19, %rs4;}

	// end inline asm
	fma.rn.f32 	%f33, %f18, %f19, %f32;
	ld.global.u16 	%rs5, [%rd66+-4];
	// begin inline asm
	{  cvt.f32.f16 %f20, %rs5;}

	// end inline asm
	ld.global.u16 	%rs6, [%rd27];
	// begin inline asm
	{  cvt.f32.f16 %f21, %rs6;}

	// end inline asm
	fma.rn.f32 	%f34, %f20, %f21, %f33;
	ld.global.u16 	%rs7, [%rd66+-2];
	// begin inline asm
	{  cvt.f32.f16 %f22, %rs7;}

	// end inline asm
	ld.global.u16 	%rs8, [%rd28];
	// begin inline asm
	{  cvt.f32.f16 %f23, %rs8;}

	// end inline asm
	fma.rn.f32 	%f35, %f22, %f23, %f34;
	ld.global.u16 	%rs9, [%rd66];
	// begin inline asm
	{  cvt.f32.f16 %f24, %rs9;}

	// end inline asm
	ld.global.u16 	%rs10, [%rd29];
	// begin inline asm
	{  cvt.f32.f16 %f25, %rs10;}

	// end inline asm
	fma.rn.f32 	%f36, %f24, %f25, %f35;
	ld.global.u16 	%rs11, [%rd66+2];
	// begin inline asm
	{  cvt.f32.f16 %f26, %rs11;}

	// end inline asm
	ld.global.u16 	%rs12, [%rd30];
	// begin inline asm
	{  cvt.f32.f16 %f27, %rs12;}

	// end inline asm
	fma.rn.f32 	%f37, %f26, %f27, %f36;
	ld.global.u16 	%rs13, [%rd66+4];
	// begin inline asm
	{  cvt.f32.f16 %f28, %rs13;}

	// end inline asm
	ld.global.u16 	%rs14, [%rd31];
	// begin inline asm
	{  cvt.f32.f16 %f29, %rs14;}

	// end inline asm
	fma.rn.f32 	%f38, %f28, %f29, %f37;
	ld.global.u16 	%rs15, [%rd66+6];
	// begin inline asm
	{  cvt.f32.f16 %f30, %rs15;}

	// end inline asm
	ld.global.u16 	%rs16, [%rd32];
	// begin inline asm
	{  cvt.f32.f16 %f31, %rs16;}

	// end inline asm
	fma.rn.f32 	%f67, %f30, %f31, %f38;
	add.s32 	%r36, %r36, 8;
	add.s32 	%r35, %r35, %r7;
	add.s64 	%rd66, %rd66, 16;
	setp.ne.s32 	%p3, %r36, 0;
	@%p3 bra 	$L__BB0_3;
$L__BB0_4:
	setp.eq.s32 	%p4, %r4, 0;
	@%p4 bra 	$L__BB0_12;
	and.b32  	%r13, %r18, 3;
	setp.lt.u32 	%p5, %r4, 4;
	@%p5 bra 	$L__BB0_7;
	add.s32 	%r27, %r38, %r3;
	mul.wide.u32 	%rd34, %r27, 2;
	add.s64 	%rd35, %rd2, %rd34;
	ld.global.u16 	%rs17, [%rd35];
	// begin inline asm
	{  cvt.f32.f16 %f40, %rs17;}

	// end inline asm
	mad.lo.s32 	%r28, %r38, %r18, %r1;
	mul.wide.s32 	%rd36, %r28, 2;
	add.s64 	%rd37, %rd1, %rd36;
	ld.global.u16 	%rs18, [%rd37];
	// begin inline asm
	{  cvt.f32.f16 %f41, %rs18;}

	// end inline asm
	fma.rn.f32 	%f48, %f40, %f41, %f67;
	cvt.u64.u32 	%rd38, %r3;
	cvt.u64.u32 	%rd39, %r38;
	add.s64 	%rd40, %rd39, %rd38;
	shl.b64 	%rd41, %rd40, 1;
	add.s64 	%rd42, %rd2, %rd41;
	ld.global.u16 	%rs19, [%rd42+2];
	// begin inline asm
	{  cvt.f32.f16 %f42, %rs19;}

	// end inline asm
	mul.wide.s32 	%rd43, %r18, 2;
	add.s64 	%rd44, %rd37, %rd43;
	ld.global.u16 	%rs20, [%rd44];
	// begin inline asm
	{  cvt.f32.f16 %f43, %rs20;}

	// end inline asm
	fma.rn.f32 	%f49, %f42, %f43, %f48;
	ld.global.u16 	%rs21, [%rd42+4];
	// begin inline asm
	{  cvt.f32.f16 %f44, %rs21;}

	// end inline asm
	add.s64 	%rd45, %rd44, %rd43;
	ld.global.u16 	%rs22, [%rd45];
	// begin inline asm
	{  cvt.f32.f16 %f45, %rs22;}

	// end inline asm
	fma.rn.f32 	%f50, %f44, %f45, %f49;
	ld.global.u16 	%rs23, [%rd42+6];
	// begin inline asm
	{  cvt.f32.f16 %f46, %rs23;}

	// end inline asm
	add.s64 	%rd46, %rd45, %rd43;
	ld.global.u16 	%rs24, [%rd46];
	// begin inline asm
	{  cvt.f32.f16 %f47, %rs24;}

	// end inline asm
	fma.rn.f32 	%f67, %f46, %f47, %f50;
	add.s32 	%r38, %r38, 4;
$L__BB0_7:
	setp.eq.s32 	%p6, %r13, 0;
	@%p6 bra 	$L__BB0_12;
	setp.eq.s32 	%p7, %r13, 1;
	@%p7 bra 	$L__BB0_10;
	add.s32 	%r29, %r38, %r3;
	mul.wide.u32 	%rd47, %r29, 2;
	add.s64 	%rd48, %rd2, %rd47;
	ld.global.u16 	%rs25, [%rd48];
	// begin inline asm
	{  cvt.f32.f16 %f52, %rs25;}

	// end inline asm
	mad.lo.s32 	%r30, %r38, %r18, %r1;
	mul.wide.s32 	%rd49, %r30, 2;
	add.s64 	%rd50, %rd1, %rd49;
	ld.global.u16 	%rs26, [%rd50];
	// begin inline asm
	{  cvt.f32.f16 %f53, %rs26;}

	// end inline asm
	fma.rn.f32 	%f56, %f52, %f53, %f67;
	cvt.u64.u32 	%rd51, %r3;
	cvt.u64.u32 	%rd52, %r38;
	add.s64 	%rd53, %rd52, %rd51;
	shl.b64 	%rd54, %rd53, 1;
	add.s64 	%rd55, %rd2, %rd54;
	ld.global.u16 	%rs27, [%rd55+2];
	// begin inline asm
	{  cvt.f32.f16 %f54, %rs27;}

	// end inline asm
	mul.wide.s32 	%rd56, %r18, 2;
	add.s64 	%rd57, %rd50, %rd56;
	ld.global.u16 	%rs28, [%rd57];
	// begin inline asm
	{  cvt.f32.f16 %f55, %rs28;}

	// end inline asm
	fma.rn.f32 	%f67, %f54, %f55, %f56;
	add.s32 	%r38, %r38, 2;
$L__BB0_10:
	and.b32  	%r31, %r18, 1;
	setp.eq.b32 	%p8, %r31, 1;
	not.pred 	%p9, %p8;
	@%p9 bra 	$L__BB0_12;
	add.s32 	%r32, %r38, %r3;
	mul.wide.u32 	%rd58, %r32, 2;
	add.s64 	%rd59, %rd2, %rd58;
	ld.global.u16 	%rs29, [%rd59];
	// begin inline asm
	{  cvt.f32.f16 %f57, %rs29;}

	// end inline asm
	mad.lo.s32 	%r33, %r38, %r18, %r1;
	mul.wide.s32 	%rd60, %r33, 2;
	add.s64 	%rd61, %rd1, %rd60;
	ld.global.u16 	%rs30, [%rd61];
	// begin inline asm
	{  cvt.f32.f16 %f58, %rs30;}

	// end inline asm
	fma.rn.f32 	%f67, %f57, %f58, %f67;
$L__BB0_12:
	ld.param.u64 	%rd65, [_Z11matmul_elemiP6__halfS0_S0__param_3];
	add.s32 	%r34, %r3, %r1;
	cvta.to.global.u64 	%rd62, %rd65;
	mul.wide.s32 	%rd63, %r34, 2;
	add.s64 	%rd64, %rd62, %rd63;
	// begin inline asm
	{  cvt.rn.f16.f32 %rs31, %f67;}

	// end inline asm
	st.global.u16 	[%rd64], %rs31;
$L__BB0_13:
	ret;

}
	// .globl	_Z12tiled_matmuliP6__halfS0_S0_
.visible .entry _Z12tiled_matmuliP6__halfS0_S0_(
	.param .u32 _Z12tiled_matmuliP6__halfS0_S0__param_0,
	.param .u64 .ptr .align 1 _Z12tiled_matmuliP6__halfS0_S0__param_1,
	.param .u64 .ptr .align 1 _Z12tiled_matmuliP6__halfS0_S0__param_2,
	.param .u64 .ptr .align 1 _Z12tiled_matmuliP6__halfS0_S0__param_3
)
{
	.reg .pred 	%p<8>;
	.reg .b16 	%rs<76>;
	.reg .b32 	%r<42>;
	.reg .b32 	%f<106>;
	.reg .b64 	%rd<13>;
	// demoted variable
	.shared .align 2 .b8 _ZZ12tiled_matmuliP6__halfS0_S0_E6a_tile[2048];
	// demoted variable
	.shared .align 2 .b8 _ZZ12tiled_matmuliP6__halfS0_S0_E6b_tile[2048];
	ld.param.u32 	%r23, [_Z12tiled_matmuliP6__halfS0_S0__param_0];
	ld.param.u64 	%rd4, [_Z12tiled_matmuliP6__halfS0_S0__param_1];
	ld.param.u64 	%rd5, [_Z12tiled_matmuliP6__halfS0_S0__param_2];
	ld.param.u64 	%rd6, [_Z12tiled_matmuliP6__halfS0_S0__param_3];
	mov.u32 	%r24, %ctaid.x;
	shl.b32 	%r1, %r24, 5;
	mov.u32 	%r37, %tid.x;
	add.s32 	%r3, %r1, %r37;
	mov.u32 	%r25, %ctaid.y;
	shl.b32 	%r26, %r25, 5;
	mov.u32 	%r39, %tid.y;
	add.s32 	%r5, %r26, %r39;
	setp.lt.s32 	%p1, %r23, 1;
	mov.f32 	%f105, 0f00000000;
	@%p1 bra 	$L__BB1_9;
	shl.b32 	%r28, %r39, 6;
	mov.u32 	%r29, _ZZ12tiled_matmuliP6__halfS0_S0_E6a_tile;
	add.s32 	%r6, %r29, %r28;
	shl.b32 	%r30, %r37, 1;
	add.s32 	%r7, %r6, %r30;
	mov.u32 	%r31, _ZZ12tiled_matmuliP6__halfS0_S0_E6b_tile;
	add.s32 	%r9, %r31, %r30;
	add.s32 	%r8, %r9, %r28;
	mad.lo.s32 	%r32, %r39, %r23, %r37;
	add.s32 	%r40, %r32, %r1;
	shl.b32 	%r11, %r23, 5;
	mad.lo.s32 	%r38, %r5, %r23, %r37;
	cvta.to.global.u64 	%rd1, %rd4;
	cvta.to.global.u64 	%rd2, %rd5;
	mov.f32 	%f105, 0f00000000;
	mov.b32 	%r41, 0;
$L__BB1_2:
	setp.ge.u32 	%p2, %r5, %r23;
	mul.wide.s32 	%rd7, %r38, 2;
	add.s64 	%rd3, %rd1, %rd7;
	setp.ge.s32 	%p3, %r37, %r23;
	or.pred  	%p4, %p3, %p2;
	@%p4 bra 	$L__BB1_4;
	ld.global.u16 	%rs74, [%rd3];
	bra.uni 	$L__BB1_5;
$L__BB1_4:
	mov.f32 	%f6, 0f00000000;
	// begin inline asm
	{  cvt.rn.f16.f32 %rs74, %f6;}

	// end inline asm
$L__BB1_5:
	st.shared.u16 	[%r7], %rs74;
	max.s32 	%r34, %r3, %r39;
	setp.ge.s32 	%p5, %r34, %r23;
	@%p5 bra 	$L__BB1_7;
	mul.wide.s32 	%rd8, %r40, 2;
	add.s64 	%rd9, %rd2, %rd8;
	ld.global.u16 	%rs75, [%rd9];
	bra.uni 	$L__BB1_8;
$L__BB1_7:
	mov.f32 	%f7, 0f00000000;
	// begin inline asm
	{  cvt.rn.f16.f32 %rs75, %f7;}

	// end inline asm
$L__BB1_8:
	st.shared.u16 	[%r8], %rs75;
	bar.sync 	0;
	ld.shared.u16 	%rs9, [%r6];
	// begin inline asm
	{  cvt.f32.f16 %f8, %rs9;}

	// end inline asm
	ld.shared.u16 	%rs10, [%r9];
	// begin inline asm
	{  cvt.f32.f16 %f9, %rs10;}

	// end inline asm
	fma.rn.f32 	%f72, %f8, %f9, %f105;
	ld.shared.u16 	%rs11, [%r6+2];
	// begin inline asm
	{  cvt.f32.f16 %f10, %rs11;}

	// end inline asm
	ld.shared.u16 	%rs12, [%r9+64];
	// begin inline asm
	{  cvt.f32.f16 %f11, %rs12;}

	// end inline asm
	fma.rn.f32 	%f73, %f10, %f11, %f72;
	ld.shared.u16 	%rs13, [%r6+4];
	// begin inline asm
	{  cvt.f32.f16 %f12, %rs13;}

	// end inline asm
	ld.shared.u16 	%rs14, [%r9+128];
	// begin inline asm
	{  cvt.f32.f16 %f13, %rs14;}

	// end inline asm
	fma.rn.f32 	%f74, %f12, %f13, %f73;
	ld.shared.u16 	%rs15, [%r6+6];
	// begin inline asm
	{  cvt.f32.f16 %f14, %rs15;}

	// end inline asm
	ld.shared.u16 	%rs16, [%r9+192];
	// begin inline asm
	{  cvt.f32.f16 %f15, %rs16;}

	// end inline asm
	fma.rn.f32 	%f75, %f14, %f15, %f74;
	ld.shared.u16 	%rs17, [%r6+8];
	// begin inline asm
	{  cvt.f32.f16 %f16, %rs17;}

	// end inline asm
	ld.shared.u16 	%rs18, [%r9+256];
	// begin inline asm
	{  cvt.f32.f16 %f17, %rs18;}

	// end inline asm
	fma.rn.f32 	%f76, %f16, %f17, %f75;
	ld.shared.u16 	%rs19, [%r6+10];
	// begin inline asm
	{  cvt.f32.f16 %f18, %rs19;}

	// end inline asm
	ld.shared.u16 	%rs20, [%r9+320];
	// begin inline asm
	{  cvt.f32.f16 %f19, %rs20;}

	// end inline asm
	fma.rn.f32 	%f77, %f18, %f19, %f76;
	ld.shared.u16 	%rs21, [%r6+12];
	// begin inline asm
	{  cvt.f32.f16 %f20, %rs21;}

	// end inline asm
	ld.shared.u16 	%rs22, [%r9+384];
	// begin inline asm
	{  cvt.f32.f16 %f21, %rs22;}

	// end inline asm
	fma.rn.f32 	%f78, %f20, %f21, %f77;
	ld.shared.u16 	%rs23, [%r6+14];
	// begin inline asm
	{  cvt.f32.f16 %f22, %rs23;}

	// end inline asm
	ld.shared.u16 	%rs24, [%r9+448];
	// begin inline asm
	{  cvt.f32.f16 %f23, %rs24;}

	// end inline asm
	fma.rn.f32 	%f79, %f22, %f23, %f78;
	ld.shared.u16 	%rs25, [%r6+16];
	// begin inline asm
	{  cvt.f32.f16 %f24, %rs25;}

	// end inline asm
	ld.shared.u16 	%rs26, [%r9+512];
	// begin inline asm
	{  cvt.f32.f16 %f25, %rs26;}

	// end inline asm
	fma.rn.f32 	%f80, %f24, %f25, %f79;
	ld.shared.u16 	%rs27, [%r6+18];
	// begin inline asm
	{  cvt.f32.f16 %f26, %rs27;}

	// end inline asm
	ld.shared.u16 	%rs28, [%r9+576];
	// begin inline asm
	{  cvt.f32.f16 %f27, %rs28;}

	// end inline asm
	fma.rn.f32 	%f81, %f26, %f27, %f80;
	ld.shared.u16 	%rs29, [%r6+20];
	// begin inline asm
	{  cvt.f32.f16 %f28, %rs29;}

	// end inline asm
	ld.shared.u16 	%rs30, [%r9+640];
	// begin inline asm
	{  cvt.f32.f16 %f29, %rs30;}

	// end inline asm
	fma.rn.f32 	%f82, %f28, %f29, %f81;
	ld.shared.u16 	%rs31, [%r6+22];
	// begin inline asm
	{  cvt.f32.f16 %f30, %rs31;}

	// end inline asm
	ld.shared.u16 	%rs32, [%r9+704];
	// begin inline asm
	{  cvt.f32.f16 %f31, %rs32;}

	// end inline asm
	fma.rn.f32 	%f83, %f30, %f31, %f82;
	ld.shared.u16 	%rs33, [%r6+24];
	// begin inline asm
	{  cvt.f32.f16 %f32, %rs33;}

	// end inline asm
	ld.shared.u16 	%rs34, [%r9+768];
	// begin inline asm
	{  cvt.f32.f16 %f33, %rs34;}

	// end inline asm
	fma.rn.f32 	%f84, %f32, %f33, %f83;
	ld.shared.u16 	%rs35, [%r6+26];
	// begin inline asm
	{  cvt.f32.f16 %f34, %rs35;}

	// end inline asm
	ld.shared.u16 	%rs36, [%r9+832];
	// begin inline asm
	{  cvt.f32.f16 %f35, %rs36;}

	// end inline asm
	fma.rn.f32 	%f85, %f34, %f35, %f84;
	ld.shared.u16 	%rs37, [%r6+28];
	// begin inline asm
	{  cvt.f32.f16 %f36, %rs37;}

	// end inline asm
	ld.shared.u16 	%rs38, [%r9+896];
	// begin inline asm
	{  cvt.f32.f16 %f37, %rs38;}

	// end inline asm
	fma.rn.f32 	%f86, %f36, %f37, %f85;
	ld.shared.u16 	%rs39, [%r6+30];
	// begin inline asm
	{  cvt.f32.f16 %f38, %rs39;}

	// end inline asm
	ld.shared.u16 	%rs40, [%r9+960];
	// begin inline asm
	{  cvt.f32.f16 %f39, %rs40;}

	// end inline asm
	fma.rn.f32 	%f87, %f38, %f39, %f86;
	ld.shared.u16 	%rs41, [%r6+32];
	// begin inline asm
	{  cvt.f32.f16 %f40, %rs41;}

	// end inline asm
	ld.shared.u16 	%rs42, [%r9+1024];
	// begin inline asm
	{  cvt.f32.f16 %f41, %rs42;}

	// end inline asm
	fma.rn.f32 	%f88, %f40, %f41, %f87;
	ld.shared.u16 	%rs43, [%r6+34];
	// begin inline asm
	{  cvt.f32.f16 %f42, %rs43;}

	// end inline asm
	ld.shared.u16 	%rs44, [%r9+1088];
	// begin inline asm
	{  cvt.f32.f16 %f43, %rs44;}

	// end inline asm
	fma.rn.f32 	%f89, %f42, %f43, %f88;
	ld.shared.u16 	%rs45, [%r6+36];
	// begin inline asm
	{  cvt.f32.f16 %f44, %rs45;}

	// end inline asm
	ld.shared.u16 	%rs46, [%r9+1152];
	// begin inline asm
	{  cvt.f32.f16 %f45, %rs46;}

	// end inline asm
	fma.rn.f32 	%f90, %f44, %f45, %f89;
	ld.shared.u16 	%rs47, [%r6+38];
	// begin inline asm
	{  cvt.f32.f16 %f46, %rs47;}

	// end inline asm
	ld.shared.u16 	%rs48, [%r9+1216];
	// begin inline asm
	{  cvt.f32.f16 %f47, %rs48;}

	// end inline asm
	fma.rn.f32 	%f91, %f46, %f47, %f90;
	ld.shared.u16 	%rs49, [%r6+40];
	// begin inline asm
	{  cvt.f32.f16 %f48, %rs49;}

	// end inline asm
	ld.shared.u16 	%rs50, [%r9+1280];
	// begin inline asm
	{  cvt.f32.f16 %f49, %rs50;}

	// end inline asm
	fma.rn.f32 	%f92, %f48, %f49, %f91;
	ld.shared.u16 	%rs51, [%r6+42];
	// begin inline asm
	{  cvt.f32.f16 %f50, %rs51;}

	// end inline asm
	ld.shared.u16 	%rs52, [%r9+1344];
	// begin inline asm
	{  cvt.f32.f16 %f51, %rs52;}

	// end inline asm
	fma.rn.f32 	%f93, %f50, %f51, %f92;
	ld.shared.u16 	%rs53, [%r6+44];
	// begin inline asm
	{  cvt.f32.f16 %f52, %rs53;}

	// end inline asm
	ld.shared.u16 	%rs54, [%r9+1408];
	// begin inline asm
	{  cvt.f32.f16 %f53, %rs54;}

	// end inline asm
	fma.rn.f32 	%f94, %f52, %f53, %f93;
	ld.shared.u16 	%rs55, [%r6+46];
	// begin inline asm
	{  cvt.f32.f16 %f54, %rs55;}

	// end inline asm
	ld.shared.u16 	%rs56, [%r9+1472];
	// begin inline asm
	{  cvt.f32.f16 %f55, %rs56;}

	// end inline asm
	fma.rn.f32 	%f95, %f54, %f55, %f94;
	ld.shared.u16 	%rs57, [%r6+48];
	// begin inline asm
	{  cvt.f32.f16 %f56, %rs57;}

	// end inline asm
	ld.shared.u16 	%rs58, [%r9+1536];
	// begin inline asm
	{  cvt.f32.f16 %f57, %rs58;}

	// end inline asm
	fma.rn.f32 	%f96, %f56, %f57, %f95;
	ld.shared.u16 	%rs59, [%r6+50];
	// begin inline asm
	{  cvt.f32.f16 %f58, %rs59;}

	// end inline asm
	ld.shared.u16 	%rs60, [%r9+1600];
	// begin inline asm
	{  cvt.f32.f16 %f59, %rs60;}

	// end inline asm
	fma.rn.f32 	%f97, %f58, %f59, %f96;
	ld.shared.u16 	%rs61, [%r6+52];
	// begin inline asm
	{  cvt.f32.f16 %f60, %rs61;}

	// end inline asm
	ld.shared.u16 	%rs62, [%r9+1664];
	// begin inline asm
	{  cvt.f32.f16 %f61, %rs62;}

	// end inline asm
	fma.rn.f32 	%f98, %f60, %f61, %f97;
	ld.shared.u16 	%rs63, [%r6+54];
	// begin inline asm
	{  cvt.f32.f16 %f62, %rs63;}

	// end inline asm
	ld.shared.u16 	%rs64, [%r9+1728];
	// begin inline asm
	{  cvt.f32.f16 %f63, %rs64;}

	// end inline asm
	fma.rn.f32 	%f99, %f62, %f63, %f98;
	ld.shared.u16 	%rs65, [%r6+56];
	// begin inline asm
	{  cvt.f32.f16 %f64, %rs65;}

	// end inline asm
	ld.shared.u16 	%rs66, [%r9+1792];
	// begin inline asm
	{  cvt.f32.f16 %f65, %rs66;}

	// end inline asm
	fma.rn.f32 	%f100, %f64, %f65, %f99;
	ld.shared.u16 	%rs67, [%r6+58];
	// begin inline asm
	{  cvt.f32.f16 %f66, %rs67;}

	// end inline asm
	ld.shared.u16 	%rs68, [%r9+1856];
	// begin inline asm
	{  cvt.f32.f16 %f67, %rs68;}

	// end inline asm
	fma.rn.f32 	%f101, %f66, %f67, %f100;
	ld.shared.u16 	%rs69, [%r6+60];
	// begin inline asm
	{  cvt.f32.f16 %f68, %rs69;}

	// end inline asm
	ld.shared.u16 	%rs70, [%r9+1920];
	// begin inline asm
	{  cvt.f32.f16 %f69, %rs70;}

	// end inline asm
	fma.rn.f32 	%f102, %f68, %f69, %f101;
	ld.shared.u16 	%rs71, [%r6+62];
	// begin inline asm
	{  cvt.f32.f16 %f70, %rs71;}

	// end inline asm
	ld.shared.u16 	%rs72, [%r9+1984];
	// begin inline asm
	{  cvt.f32.f16 %f71, %rs72;}

	// end inline asm
	fma.rn.f32 	%f105, %f70, %f71, %f102;
	bar.sync 	0;
	add.s32 	%r41, %r41, 32;
	add.s32 	%r40, %r40, %r11;
	add.s32 	%r39, %r39, 32;
	add.s32 	%r38, %r38, 32;
	add.s32 	%r37, %r37, 32;
	setp.lt.s32 	%p6, %r41, %r23;
	@%p6 bra 	$L__BB1_2;
$L__BB1_9:
	max.s32 	%r35, %r5, %r3;
	setp.ge.s32 	%p7, %r35, %r23;
	@%p7 bra 	$L__BB1_11;
	mad.lo.s32 	%r36, %r5, %r23, %r3;
	cvta.to.global.u64 	%rd10, %rd6;
	mul.wide.s32 	%rd11, %r36, 2;
	add.s64 	%rd12, %rd10, %rd11;
	// begin inline asm
	{  cvt.rn.f16.f32 %rs73, %f105;}

	// end inline asm
	st.global.u16 	[%rd12], %rs73;
$L__BB1_11:
	ret;

}
	// .globl	_Z18tensor_core_matmuliP6__halfS0_S0_
.visible .entry _Z18tensor_core_matmuliP6__halfS0_S0_(
	.param .u32 _Z18tensor_core_matmuliP6__halfS0_S0__param_0,
	.param .u64 .ptr .align 1 _Z18tensor_core_matmuliP6__halfS0_S0__param_1,
	.param .u64 .ptr .align 1 _Z18tensor_core_matmuliP6__halfS0_S0__param_2,
	.param .u64 .ptr .align 1 _Z18tensor_core_matmuliP6__halfS0_S0__param_3
)
{
	.reg .pred 	%p<12>;
	.reg .b16 	%rs<2>;
	.reg .b32 	%r<205>;
	.reg .b64 	%rd<63>;

	ld.param.u32 	%r64, [_Z18tensor_core_matmuliP6__halfS0_S0__param_0];
	ld.param.u64 	%rd30, [_Z18tensor_core_matmuliP6__halfS0_S0__param_1];
	ld.param.u64 	%rd28, [_Z18tensor_core_matmuliP6__halfS0_S0__param_2];
	cvta.to.global.u64 	%rd1, %rd28;
	cvta.to.global.u64 	%rd2, %rd30;
	mov.u32 	%r66, %ctaid.x;
	mov.u32 	%r67, %ntid.x;
	mov.u32 	%r68, %tid.x;
	mad.lo.s32 	%r69, %r66, %r67, %r68;
	shr.u32 	%r1, %r69, 5;
	mov.u32 	%r70, %ctaid.y;
	mov.u32 	%r71, %ntid.y;
	mov.u32 	%r72, %tid.y;
	mad.lo.s32 	%r2, %r70, %r71, %r72;
	mov.b32 	%r65, 0;
	// begin inline asm
	cvt.rn.f16.s32 %rs1, %r65;
	// end inline asm
	mov.b32 	%r169, {%rs1, %rs1};
	setp.lt.s32 	%p2, %r64, 1;
	mov.u32 	%r170, %r169;
	mov.u32 	%r171, %r169;
	mov.u32 	%r172, %r169;
	@%p2 bra 	$L__BB2_17;
	shl.b32 	%r74, %r1, 4;
	shl.b32 	%r75, %r2, 4;
	max.u32 	%r76, %r74, %r75;
	setp.lt.u32 	%p1, %r76, %r64;
	mul.lo.s32 	%r77, %r74, %r64;
	cvt.u64.u32 	%rd3, %r77;
	mul.lo.s32 	%r78, %r75, %r64;
	cvt.u64.u32 	%rd4, %r78;
	add.s32 	%r79, %r64, -1;
	shr.u32 	%r80, %r79, 4;
	add.s32 	%r81, %r80, 1;
	cvt.u64.u32 	%rd5, %r81;
	and.b64  	%rd6, %rd5, 3;
	setp.lt.u32 	%p3, %r64, 49;
	mov.b64 	%rd59, 0;
	mov.u32 	%r170, %r169;
	mov.u32 	%r171, %r169;
	mov.u32 	%r172, %r169;
	@%p3 bra 	$L__BB2_12;
	and.b64  	%rd55, %rd5, 536870908;
	shl.b64 	%rd33, %rd4, 1;
	add.s64 	%rd34, %rd33, %rd1;
	add.s64 	%rd57, %rd34, 96;
	shl.b64 	%rd35, %rd3, 1;
	add.s64 	%rd56, %rd2, %rd35;
	mov.b64 	%rd59, 0;
	not.pred 	%p4, %p1;
	mov.u32 	%r170, %r169;
	mov.u32 	%r171, %r169;
	mov.u32 	%r172, %r169;
$L__BB2_3:
	@%p4 bra 	$L__BB2_5;
	wmma.load.a.sync.aligned.row.m16n16k16.global.f16 	{%r82, %r83, %r84, %r85, %r86, %r87, %r88, %r89}, [%rd56], %r64;
	add.s64 	%rd36, %rd57, -96;
	wmma.load.b.sync.aligned.row.m16n16k16.global.f16 	{%r90, %r91, %r92, %r93, %r94, %r95, %r96, %r97}, [%rd36], %r64;
	wmma.mma.sync.aligned.row.row.m16n16k16.f16.f16 {%r172, %r171, %r170, %r169}, {%r82, %r83, %r84, %r85, %r86, %r87, %r88, %r89}, {%r90, %r91, %r92, %r93, %r94, %r95, %r96, %r97}, {%r172, %r171, %r170, %r169};
$L__BB2_5:
	@%p4 bra 	$L__BB2_7;
	add.s64 	%rd37, %rd56, 32;
	wmma.load.a.sync.aligned.row.m16n16k16.global.f16 	{%r98, %r99, %r100, %r101, %r102, %r103, %r104, %r105}, [%rd37], %r64;
	add.s64 	%rd38, %rd57, -64;
	wmma.load.b.sync.aligned.row.m16n16k16.global.f16 	{%r106, %r107, %r108, %r109, %r110, %r111, %r112, %r113}, [%rd38], %r64;
	wmma.mma.sync.aligned.row.row.m16n16k16.f16.f16 {%r172, %r171, %r170, %r169}, {%r98, %r99, %r100, %r101, %r102, %r103, %r104, %r105}, {%r106, %r107, %r108, %r109, %r110, %r111, %r112, %r113}, {%r172, %r171, %r170, %r169};
$L__BB2_7:
	@%p4 bra 	$L__BB2_9;
	add.s64 	%rd39, %rd56, 64;
	wmma.load.a.sync.aligned.row.m16n16k16.global.f16 	{%r114, %r115, %r116, %r117, %r118, %r119, %r120, %r121}, [%rd39], %r64;
	add.s64 	%rd40, %rd57, -32;
	wmma.load.b.sync.aligned.row.m16n16k16.global.f16 	{%r122, %r123, %r124, %r125, %r126, %r127, %r128, %r129}, [%rd40], %r64;
	wmma.mma.sync.aligned.row.row.m16n16k16.f16.f16 {%r172, %r171, %r170, %r169}, {%r114, %r115, %r116, %r117, %r118, %r119, %r120, %r121}, {%r122, %r123, %r124, %r125, %r126, %r127, %r128, %r129}, {%r172, %r171, %r170, %r169};
$L__BB2_9:
	@%p4 bra 	$L__BB2_11;
	add.s64 	%rd41, %rd56, 96;
	wmma.load.a.sync.aligned.row.m16n16k16.global.f16 	{%r130, %r131, %r132, %r133, %r134, %r135, %r136, %r137}, [%rd41], %r64;
	wmma.load.b.sync.aligned.row.m16n16k16.global.f16 	{%r138, %r139, %r140, %r141, %r142, %r143, %r144, %r145}, [%rd57], %r64;
	wmma.mma.sync.aligned.row.row.m16n16k16.f16.f16 {%r172, %r171, %r170, %r169}, {%r130, %r131, %r132, %r133, %r134, %r135, %r136, %r137}, {%r138, %r139, %r140, %r141, %r142, %r143, %r144, %r145}, {%r172, %r171, %r170, %r169};
$L__BB2_11:
	add.s64 	%rd59, %rd59, 64;
	add.s64 	%rd57, %rd57, 128;
	add.s64 	%rd56, %rd56, 128;
	add.s64 	%rd55, %rd55, -4;
	setp.ne.s64 	%p8, %rd55, 0;
	@%p8 bra 	$L__BB2_3;
$L__BB2_12:
	setp.eq.s64 	%p9, %rd6, 0;
	@%p9 bra 	$L__BB2_17;
	ld.param.u64 	%rd53, [_Z18tensor_core_matmuliP6__halfS0_S0__param_2];
	add.s64 	%rd42, %rd59, %rd4;
	shl.b64 	%rd43, %rd42, 1;
	cvta.to.global.u64 	%rd44, %rd53;
	add.s64 	%rd62, %rd44, %rd43;
	add.s64 	%rd45, %rd59, %rd3;
	shl.b64 	%rd46, %rd45, 1;
	add.s64 	%rd61, %rd2, %rd46;
	neg.s64 	%rd60, %rd6;
	not.pred 	%p10, %p1;
$L__BB2_14:
	.pragma "nounroll";
	@%p10 bra 	$L__BB2_16;
	wmma.load.a.sync.aligned.row.m16n16k16.global.f16 	{%r146, %r147, %r148, %r149, %r150, %r151, %r152, %r153}, [%rd61], %r64;
	wmma.load.b.sync.aligned.row.m16n16k16.global.f16 	{%r154, %r155, %r156, %r157, %r158, %r159, %r160, %r161}, [%rd62], %r64;
	wmma.mma.sync.aligned.row.row.m16n16k16.f16.f16 {%r172, %r171, %r170, %r169}, {%r146, %r147, %r148, %r149, %r150, %r151, %r152, %r153}, {%r154, %r155, %r156, %r157, %r158, %r159, %r160, %r161}, {%r172, %r171, %r170, %r169};
$L__BB2_16:
	add.s64 	%rd62, %rd62, 32;
	add.s64 	%rd61, %rd61, 32;
	add.s64 	%rd60, %rd60, 1;
	setp.ne.s64 	%p11, %rd60, 0;
	@%p11 bra 	$L__BB2_14;
$L__BB2_17:
	ld.param.u64 	%rd54, [_Z18tensor_core_matmuliP6__halfS0_S0__param_3];
	cvta.to.global.u64 	%rd47, %rd54;
	shl.b32 	%r162, %r1, 4;
	cvt.u64.u32 	%rd48, %r162;
	mul.lo.s32 	%r163, %r2, %r64;
	shl.b32 	%r164, %r163, 4;
	cvt.s64.s32 	%rd49, %r164;
	add.s64 	%rd50, %rd48, %rd49;
	shl.b64 	%rd51, %rd50, 1;
	add.s64 	%rd52, %rd47, %rd51;
	wmma.store.d.sync.aligned.row.m16n16k16.global.f16 	[%rd52], {%r172, %r171, %r170, %r169}, %r64;
	ret;

}


// ===== COMPILED SASS (sm_100) =====

	.target	sm_100

	.elftype	@"ET_EXEC"


//--------------------- .note.nv.tkinfo           --------------------------
	.section	.note.nv.tkinfo,"",@"SHT_NOTE"
	.sectionflags	@"SHF_NOTE_NV_TKINFO"
	.tkinfo
        /*0018*/ 	.word	0x00000002
        /*0030*/ 	.string	""
        /*0030*/ 	.string	"ptxas"
        /*0030*/ 	.string	"Cuda compilation tools, release 13.0, V13.0.88"
        /*0030*/ 	.string	"Build cuda_13.0.r13.0/compiler.36424714_0"
        /*0030*/ 	.string	"-arch sm_100 -m 64 "



//--------------------- .note.nv.cuinfo           --------------------------
	.section	.note.nv.cuinfo,"",@"SHT_NOTE"
	.sectionflags	@"SHF_NOTE_NV_CUINFO"
        /*0018*/ 	.short	0x0002
        /*001a*/ 	.short	0x0064
        /*001c*/ 	.short	0x0082
	.zero		2


//--------------------- .nv.info                  --------------------------
	.section	.nv.info,"",@"SHT_CUDA_INFO"
	.align	4


	//----- nvinfo : EIATTR_REGCOUNT
	.align		4
        /*0000*/ 	.byte	0x04, 0x2f
        /*0002*/ 	.short	(.L_1 - .L_0)
	.align		4
.L_0:
        /*0004*/ 	.word	index@(_Z11matmul_elemiP6__halfS0_S0_)
        /*0008*/ 	.word	0x0000001e


	//----- nvinfo : EIATTR_FRAME_SIZE
	.align		4
.L_1:
        /*000c*/ 	.byte	0x04, 0x11
        /*000e*/ 	.short	(.L_3 - .L_2)
	.align		4
.L_2:
        /*0010*/ 	.word	index@(_Z11matmul_elemiP6__halfS0_S0_)
        /*0014*/ 	.word	0x00000000


	//----- nvinfo : EIATTR_REGCOUNT
	.align		4
.L_3:
        /*0018*/ 	.byte	0x04, 0x2f
        /*001a*/ 	.short	(.L_5 - .L_4)
	.align		4
.L_4:
        /*001c*/ 	.word	index@(_Z12tiled_matmuliP6__halfS0_S0_)
        /*0020*/ 	.word	0x0000001f


	//----- nvinfo : EIATTR_FRAME_SIZE
	.align		4
.L_5:
        /*0024*/ 	.byte	0x04, 0x11
        /*0026*/ 	.short	(.L_7 - .L_6)
	.align		4
.L_6:
        /*0028*/ 	.word	index@(_Z12tiled_matmuliP6__halfS0_S0_)
        /*002c*/ 	.word	0x00000000


	//----- nvinfo : EIATTR_REGCOUNT
	.align		4
.L_7:
        /*0030*/ 	.byte	0x04, 0x2f
        /*0032*/ 	.short	(.L_9 - .L_8)
	.align		4
.L_8:
        /*0034*/ 	.word	index@(_Z18tensor_core_matmuliP6__halfS0_S0_)
        /*0038*/ 	.word	0x00000020


	//----- nvinfo : EIATTR_FRAME_SIZE
	.align		4
.L_9:
        /*003c*/ 	.byte	0x04, 0x11
        /*003e*/ 	.short	(.L_11 - .L_10)
	.align		4
.L_10:
        /*0040*/ 	.word	index@(_Z18tensor_core_matmuliP6__halfS0_S0_)
        /*0044*/ 	.word	0x00000000


	//----- nvinfo : EIATTR_MIN_STACK_SIZE
	.align		4
.L_11:
        /*0048*/ 	.byte	0x04, 0x12
        /*004a*/ 	.short	(.L_13 - .L_12)
	.align		4
.L_12:
        /*004c*/ 	.word	index@(_Z18tensor_core_matmuliP6__halfS0_S0_)
        /*0050*/ 	.word	0x00000000


	//----- nvinfo : EIATTR_MIN_STACK_SIZE
	.align		4
.L_13:
        /*0054*/ 	.byte	0x04, 0x12
        /*0056*/ 	.short	(.L_15 - .L_14)
	.align		4
.L_14:
        /*0058*/ 	.word	index@(_Z12tiled_matmuliP6__halfS0_S0_)
        /*005c*/ 	.word	0x00000000


	//----- nvinfo : EIATTR_MIN_STACK_SIZE
	.align		4
.L_15:
        /*0060*/ 	.byte	0x04, 0x12
        /*0062*/ 	.short	(.L_17 - .L_16)
	.align		4
.L_16:
        /*0064*/ 	.word	index@(_Z11matmul_elemiP6__halfS0_S0_)
        /*0068*/ 	.word	0x00000000
.L_17:


//--------------------- .nv.compat                --------------------------
	.section	.nv.compat,"",@"SHT_CUDA_COMPAT_INFO"
	.align	4
        /*0000*/ 	.byte	0x02, 0x09, 0x00, 0x00, 0x02, 0x02, 0x01, 0x00, 0x02, 0x05, 0x05, 0x00, 0x03, 0x07, 0x01, 0x01
        /*0010*/ 	.byte	0x02, 0x03, 0x00, 0x00, 0x02, 0x06, 0x01, 0x00, 0x04, 0x0b, 0x08, 0x00, 0x09, 0x00, 0x00, 0x00
        /*0020*/ 	.byte	0x00, 0x00, 0x00, 0x00


//--------------------- .nv.info._Z18tensor_core_matmuliP6__halfS0_S0_ --------------------------
	.section	.nv.info._Z18tensor_core_matmuliP6__halfS0_S0_,"",@"SHT_CUDA_INFO"
	.sectionflags	@""
	.align	4


	//----- nvinfo : EIATTR_CUDA_API_VERSION
	.align		4
        /*0000*/ 	.byte	0x04, 0x37
        /*0002*/ 	.short	(.L_19 - .L_18)
.L_18:
        /*0004*/ 	.word	0x00000082


	//----- nvinfo : EIATTR_KPARAM_INFO
	.align		4
.L_19:
        /*0008*/ 	.byte	0x04, 0x17
        /*000a*/ 	.short	(.L_21 - .L_20)
.L_20:
        /*000c*/ 	.word	0x00000000
        /*0010*/ 	.short	0x0003
        /*0012*/ 	.short	0x0018
        /*0014*/ 	.byte	0x00, 0xf5, 0x21, 0x00


	//----- nvinfo : EIATTR_KPARAM_INFO
	.align		4
.L_21:
        /*0018*/ 	.byte	0x04, 0x17
        /*001a*/ 	.short	(.L_23 - .L_22)
.L_22:
        /*001c*/ 	.word	0x00000000
        /*0020*/ 	.short	0x0002
        /*0022*/ 	.short	0x0010
        /*0024*/ 	.byte	0x00, 0xf5, 0x21, 0x00


	//----- nvinfo : EIATTR_KPARAM_INFO
	.align		4
.L_23:
        /*0028*/ 	.byte	0x04, 0x17
        /*002a*/ 	.short	(.L_25 - .L_24)
.L_24:
        /*002c*/ 	.word	0x00000000
        /*0030*/ 	.short	0x0001
        /*0032*/ 	.short	0x0008
        /*0034*/ 	.byte	0x00, 0xf5, 0x21, 0x00


	//----- nvinfo : EIATTR_KPARAM_INFO
	.align		4
.L_25:
        /*0038*/ 	.byte	0x04, 0x17
        /*003a*/ 	.short	(.L_27 - .L_26)
.L_26:
        /*003c*/ 	.word	0x00000000
        /*0040*/ 	.short	0x0000
        /*0042*/ 	.short	0x0000
        /*0044*/ 	.byte	0x00, 0xf0, 0x11, 0x00


	//----- nvinfo : EIATTR_SPARSE_MMA_MASK
	.align		4
.L_27:
        /*0048*/ 	.byte	0x03, 0x50
        /*004a*/ 	.short	0x0000


	//----- nvinfo : EIATTR_WMMA_USED
	.align		4
        /*004c*/ 	.byte	0x01, 0x2b
	.zero		2


	//----- nvinfo : EIATTR_MAXREG_COUNT
	.align		4
        /*0050*/ 	.byte	0x03, 0x1b
        /*0052*/ 	.short	0x00ff


	//----- nvinfo : EIATTR_MERCURY_ISA_VERSION
	.align		4
        /*0054*/ 	.byte	0x03, 0x5f
        /*0056*/ 	.short	0x0101


	//----- nvinfo : EIATTR_VRC_CTA_INIT_COUNT
	.align		4
        /*0058*/ 	.byte	0x02, 0x4a
	.zero		1
	.zero		1


	//----- nvinfo : EIATTR_EXIT_INSTR_OFFSETS
	.align		4
        /*005c*/ 	.byte	0x04, 0x1c
        /*005e*/ 	.short	(.L_29 - .L_28)


	//   ....[0]....
.L_28:
        /*0060*/ 	.word	0x00001000


	//----- nvinfo : EIATTR_CRS_STACK_SIZE
	.align		4
.L_29:
        /*0064*/ 	.byte	0x04, 0x1e
        /*0066*/ 	.short	(.L_31 - .L_30)
.L_30:
        /*0068*/ 	.word	0x00000000


	//----- nvinfo : EIATTR_CBANK_PARAM_SIZE
	.align		4
.L_31:
        /*006c*/ 	.byte	0x03, 0x19
        /*006e*/ 	.short	0x0020


	//----- nvinfo : EIATTR_PARAM_CBANK
	.align		4
        /*0070*/ 	.byte	0x04, 0x0a
        /*0072*/ 	.short	(.L_33 - .L_32)
	.align		4
.L_32:
        /*0074*/ 	.word	index@(.nv.constant0._Z18tensor_core_matmuliP6__halfS0_S0_)
        /*0078*/ 	.short	0x0380
        /*007a*/ 	.short	0x0020


	//----- nvinfo : EIATTR_SW_WAR
	.align		4
.L_33:
        /*007c*/ 	.byte	0x04, 0x36
        /*007e*/ 	.short	(.L_35 - .L_34)
.L_34:
        /*0080*/ 	.word	0x00000008
.L_35:


//--------------------- .nv.info._Z12tiled_matmuliP6__halfS0_S0_ --------------------------
	.section	.nv.info._Z12tiled_matmuliP6__halfS0_S0_,"",@"SHT_CUDA_INFO"
	.sectionflags	@""
	.align	4


	//----- nvinfo : EIATTR_CUDA_API_VERSION
	.align		4
        /*0000*/ 	.byte	0x04, 0x37
        /*0002*/ 	.short	(.L_37 - .L_36)
.L_36:
        /*0004*/ 	.word	0x00000082


	//----- nvinfo : EIATTR_KPARAM_INFO
	.align		4
.L_37:
        /*0008*/ 	.byte	0x04, 0x17
        /*000a*/ 	.short	(.L_39 - .L_38)
.L_38:
        /*000c*/ 	.word	0x00000000
        /*0010*/ 	.short	0x0003
        /*0012*/ 	.short	0x0018
        /*0014*/ 	.byte	0x00, 0xf5, 0x21, 0x00


	//----- nvinfo : EIATTR_KPARAM_INFO
	.align		4
.L_39:
        /*0018*/ 	.byte	0x04, 0x17
        /*001a*/ 	.short	(.L_41 - .L_40)
.L_40:
        /*001c*/ 	.word	0x00000000
        /*0020*/ 	.short	0x0002
        /*0022*/ 	.short	0x0010
        /*0024*/ 	.byte	0x00, 0xf5, 0x21, 0x00


	//----- nvinfo : EIATTR_KPARAM_INFO
	.align		4
.L_41:
        /*0028*/ 	.byte	0x04, 0x17
        /*002a*/ 	.short	(.L_43 - .L_42)
.L_42:
        /*002c*/ 	.word	0x00000000
        /*0030*/ 	.short	0x0001
        /*0032*/ 	.short	0x0008
        /*0034*/ 	.byte	0x00, 0xf5, 0x21, 0x00


	//----- nvinfo : EIATTR_KPARAM_INFO
	.align		4
.L_43:
        /*0038*/ 	.byte	0x04, 0x17
        /*003a*/ 	.short	(.L_45 - .L_44)
.L_44:
        /*003c*/ 	.word	0x00000000
        /*0040*/ 	.short	0x0000
        /*0042*/ 	.short	0x0000
        /*0044*/ 	.byte	0x00, 0xf0, 0x11, 0x00


	//----- nvinfo : EIATTR_SPARSE_MMA_MASK
	.align		4
.L_45:
        /*0048*/ 	.byte	0x03, 0x50
        /*004a*/ 	.short	0x0000


	//----- nvinfo : EIATTR_MAXREG_COUNT
	.align		4
        /*004c*/ 	.byte	0x03, 0x1b
        /*004e*/ 	.short	0x00ff


	//----- nvinfo : EIATTR_NUM_BARRIERS
	.align		4
        /*0050*/ 	.byte	0x02, 0x4c
        /*0052*/ 	.byte	0x01
	.zero		1


	//----- nvinfo : EIATTR_MERCURY_ISA_VERSION
	.align		4
        /*0054*/ 	.byte	0x03, 0x5f
        /*0056*/ 	.short	0x0101


	//----- nvinfo : EIATTR_VRC_CTA_INIT_COUNT
	.align		4
        /*0058*/ 	.byte	0x02, 0x4a
	.zero		1
	.zero		1


	//----- nvinfo : EIATTR_EXIT_INSTR_OFFSETS
	.align		4
        /*005c*/ 	.byte	0x04, 0x1c
        /*005e*/ 	.short	(.L_47 - .L_46)


	//   ....[0]....
.L_46:
        /*0060*/ 	.word	0x00000be0


	//   ....[1]....
        /*0064*/ 	.word	0x00000c40


	//----- nvinfo : EIATTR_CBANK_PARAM_SIZE
	.align		4
.L_47:
        /*0068*/ 	.byte	0x03, 0x19
        /*006a*/ 	.short	0x0020


	//----- nvinfo : EIATTR_PARAM_CBANK
	.align		4
        /*006c*/ 	.byte	0x04, 0x0a
        /*006e*/ 	.short	(.L_49 - .L_48)
	.align		4
.L_48:
        /*0070*/ 	.word	index@(.nv.constant0._Z12tiled_matmuliP6__halfS0_S0_)
        /*0074*/ 	.short	0x0380
        /*0076*/ 	.short	0x0020


	//----- nvinfo : EIATTR_SW_WAR
	.align		4
.L_49:
        /*0078*/ 	.byte	0x04, 0x36
        /*007a*/ 	.short	(.L_51 - .L_50)
.L_50:
        /*007c*/ 	.word	0x00000008
.L_51:


//--------------------- .nv.info._Z11matmul_elemiP6__halfS0_S0_ --------------------------
	.section	.nv.info._Z11matmul_elemiP6__halfS0_S0_,"",@"SHT_CUDA_INFO"
	.sectionflags	@""
	.align	4


	//----- nvinfo : EIATTR_CUDA_API_VERSION
	.align		4
        /*0000*/ 	.byte	0x04, 0x37
        /*0002*/ 	.short	(.L_53 - .L_52)
.L_52:
        /*0004*/ 	.word	0x00000082


	//----- nvinfo : EIATTR_KPARAM_INFO
	.align		4
.L_53:
        /*0008*/ 	.byte	0x04, 0x17
        /*000a*/ 	.short	(.L_55 - .L_54)
.L_54:
        /*000c*/ 	.word	0x00000000
        /*0010*/ 	.short	0x0003
        /*0012*/ 	.short	0x0018
        /*0014*/ 	.byte	0x00, 0xf5, 0x21, 0x00


	//----- nvinfo : EIATTR_KPARAM_INFO
	.align		4
.L_55:
        /*0018*/ 	.byte	0x04, 0x17
        /*001a*/ 	.short	(.L_57 - .L_56)
.L_56:
        /*001c*/ 	.word	0x00000000
        /*0020*/ 	.short	0x0002
        /*0022*/ 	.short	0x0010
        /*0024*/ 	.byte	0x00, 0xf5, 0x21, 0x00


	//----- nvinfo : EIATTR_KPARAM_INFO
	.align		4
.L_57:
        /*0028*/ 	.byte	0x04, 0x17
        /*002a*/ 	.short	(.L_59 - .L_58)
.L_58:
        /*002c*/ 	.word	0x00000000
        /*0030*/ 	.short	0x0001
        /*0032*/ 	.short	0x0008
        /*0034*/ 	.byte	0x00, 0xf5, 0x21, 0x00


	//----- nvinfo : EIATTR_KPARAM_INFO
	.align		4
.L_59:
        /*0038*/ 	.byte	0x04, 0x17
        /*003a*/ 	.short	(.L_61 - .L_60)
.L_60:
        /*003c*/ 	.word	0x00000000
        /*0040*/ 	.short	0x0000
        /*0042*/ 	.short	0x0000
        /*0044*/ 	.byte	0x00, 0xf0, 0x11, 0x00


	//----- nvinfo : EIATTR_SPARSE_MMA_MASK
	.align		4
.L_61:
        /*0048*/ 	.byte	0x03, 0x50
        /*004a*/ 	.short	0x0000


	//----- nvinfo : EIATTR_MAXREG_COUNT
	.align		4
        /*004c*/ 	.byte	0x03, 0x1b
        /*004e*/ 	.short	0x00ff


	//----- nvinfo : EIATTR_MERCURY_ISA_VERSION
	.align		4
        /*0050*/ 	.byte	0x03, 0x5f
        /*0052*/ 	.short	0x0101


	//----- nvinfo : EIATTR_VRC_CTA_INIT_COUNT
	.align		4
        /*0054*/ 	.byte	0x02, 0x4a
	.zero		1
	.zero		1


	//----- nvinfo : EIATTR_EXIT_INSTR_OFFSETS
	.align		4
        /*0058*/ 	.byte	0x04, 0x1c
        /*005a*/ 	.short	(.L_63 - .L_62)


	//   ....[0]....
.L_62:
        /*005c*/ 	.word	0x000000c0


	//   ....[1]....
        /*0060*/ 	.word	0x00000c10


	//----- nvinfo : EIATTR_CBANK_PARAM_SIZE
	.align		4
.L_63:
        /*0064*/ 	.byte	0x03, 0x19
        /*0066*/ 	.short	0x0020


	//----- nvinfo : EIATTR_PARAM_CBANK
	.align		4
        /*0068*/ 	.byte	0x04, 0x0a
        /*006a*/ 	.short	(.L_65 - .L_64)
	.align		4
.L_64:
        /*006c*/ 	.word	index@(.nv.constant0._Z11matmul_elemiP6__halfS0_S0_)
        /*0070*/ 	.short	0x0380
        /*0072*/ 	.short	0x0020


	//----- nvinfo : EIATTR_SW_WAR
	.align		4
.L_65:
        /*0074*/ 	.byte	0x04, 0x36
        /*0076*/ 	.short	(.L_67 - .L_66)
.L_66:
        /*0078*/ 	.word	0x00000008
.L_67:


//--------------------- .nv.callgraph             --------------------------
	.section	.nv.callgraph,"",@"SHT_CUDA_CALLGRAPH"
	.align	4
	.sectionentsize	8
	.align		4
        /*0000*/ 	.word	0x00000000
	.align		4
        /*0004*/ 	.word	0xffffffff
	.align		4
        /*0008*/ 	.word	0x00000000
	.align		4
        /*000c*/ 	.word	0xfffffffe
	.align		4
        /*0010*/ 	.word	0x00000000
	.align		4
        /*0014*/ 	.word	0xfffffffd
	.align		4
        /*0018*/ 	.word	0x00000000
	.align		4
        /*001c*/ 	.word	0xfffffffc


//--------------------- .text._Z18tensor_core_matmuliP6__halfS0_S0_ --------------------------
	.section	.text._Z18tensor_core_matmuliP6__halfS0_S0_,"ax",@progbits
	.align	128
        .global         _Z18tensor_core_matmuliP6__halfS0_S0_
        .type           _Z18tensor_core_matmuliP6__halfS0_S0_,@function
        .size           _Z18tensor_core_matmuliP6__halfS0_S0_,(.L_x_18 - _Z18tensor_core_matmuliP6__halfS0_S0_)
        .other          _Z18tensor_core_matmuliP6__halfS0_S0_,@"STO_CUDA_ENTRY STV_DEFAULT"
_Z18tensor_core_matmuliP6__halfS0_S0_:
.text._Z18tensor_core_matmuliP6__halfS0_S0_:
[----:B------:R-:W-:Y:S01]  /*0000*/  LDC R1, c[0x0][0x37c] ;  /* 0x0000df00ff017b82 */ /* 0x000fe20000000800 */
[----:B------:R-:W0:Y:S07]  /*0010*/  S2R R0, SR_TID.X ;  /* 0x0000000000007919 */ /* 0x000e2e0000002100 */
[----:B------:R-:W0:Y:S01]  /*0020*/  S2UR UR4, SR_CTAID.X ;  /* 0x00000000000479c3 */ /* 0x000e220000002500 */
[----:B------:R-:W1:Y:S01]  /*0030*/  LDCU UR8, c[0x0][0x380] ;  /* 0x00007000ff0877ac */ /* 0x000e620008000800 */
[----:B------:R-:W-:Y:S01]  /*0040*/  CS2R R14, SRZ ;  /* 0x00000000000e7805 */ /* 0x000fe2000001ff00 */
[----:B------:R-:W2:Y:S01]  /*0050*/  S2R R2, SR_TID.Y ;  /* 0x0000000000027919 */ /* 0x000ea20000002200 */
[----:B------:R-:W-:Y:S01]  /*0060*/  CS2R R6, SRZ ;  /* 0x0000000000067805 */ /* 0x000fe2000001ff00 */
[----:B------:R-:W3:Y:S03]  /*0070*/  LDCU.64 UR6, c[0x0][0x358] ;  /* 0x00006b00ff0677ac */ /* 0x000ee60008000a00 */
[----:B------:R-:W0:Y:S08]  /*0080*/  LDC R23, c[0x0][0x360] ;  /* 0x0000d800ff177b82 */ /* 0x000e300000000800 */
[----:B------:R-:W2:Y:S01]  /*0090*/  S2UR UR5, SR_CTAID.Y ;  /* 0x00000000000579c3 */ /* 0x000ea20000002600 */
[----:B-1----:R-:W-:-:S07]  /*00a0*/  UISETP.GE.AND UP0, UPT, UR8, 0x1, UPT ;  /* 0x000000010800788c */ /* 0x002fce000bf06270 */
[----:B------:R-:W2:Y:S01]  /*00b0*/  LDC R17, c[0x0][0x364] ;  /* 0x0000d900ff117b82 */ /* 0x000ea20000000800 */
[----:B0-----:R-:W-:-:S05]  /*00c0*/  IMAD R23, R23, UR4, R0 ;  /* 0x0000000417177c24 */ /* 0x001fca000f8e0200 */
[----:B------:R-:W-:Y:S01]  /*00d0*/  SHF.R.U32.HI R23, RZ, 0x5, R23 ;  /* 0x00000005ff177819 */ /* 0x000fe20000011617 */
[----:B--2---:R-:W-:Y:S01]  /*00e0*/  IMAD R17, R17, UR5, R2 ;  /* 0x0000000511117c24 */ /* 0x004fe2000f8e0202 */
[----:B---3--:R-:W-:Y:S06]  /*00f0*/  BRA.U !UP0, `(.L_x_0) ;  /* 0x0000000d08687547 */ /* 0x008fec000b800000 */
[----:B------:R-:W-:Y:S01]  /*0100*/  UISETP.GE.U32.AND UP0, UPT, UR8, 0x31, UPT ;  /* 0x000000310800788c */ /* 0x000fe2000bf06070 */
[----:B------:R-:W-:Y:S01]  /*0110*/  IMAD.SHL.U32 R24, R23, 0x10, RZ ;  /* 0x0000001017187824 */ /* 0x000fe200078e00ff */
[----:B------:R-:W-:Y:S01]  /*0120*/  UIADD3 UR4, UPT, UPT, UR8, -0x1, URZ ;  /* 0xffffffff08047890 */ /* 0x000fe2000fffe0ff */
[----:B------:R-:W-:Y:S01]  /*0130*/  IMAD.SHL.U32 R5, R17, 0x10, RZ ;  /* 0x0000001011057824 */ /* 0x000fe200078e00ff */
[----:B------:R-:W-:Y:S01]  /*0140*/  CS2R R6, SRZ ;  /* 0x0000000000067805 */ /* 0x000fe2000001ff00 */
[----:B------:R-:W-:Y:S01]  /*0150*/  IMAD.MOV.U32 R3, RZ, RZ, RZ ;  /* 0x000000ffff037224 */ /* 0x000fe200078e00ff */
[----:B------:R-:W-:Y:S01]  /*0160*/  ULEA.HI UR4, UR4, 0x1, URZ, 0x1c ;  /* 0x0000000104047891 */ /* 0x000fe2000f8fe0ff */
[----:B------:R-:W-:Y:S01]  /*0170*/  IMAD.MOV.U32 R4, RZ, RZ, RZ ;  /* 0x000000ffff047224 */ /* 0x000fe200078e00ff */
[C---:B------:R-:W-:Y:S01]  /*0180*/  VIMNMX.U32 R0, PT, PT, R24.reuse, R5, !PT ;  /* 0x0000000518007248 */ /* 0x040fe20007fe0000 */
[----:B------:R-:W-:Y:S01]  /*0190*/  IMAD.MOV.U32 R14, RZ, RZ, RZ ;  /* 0x000000ffff0e7224 */ /* 0x000fe200078e00ff */
[----:B------:R-:W-:Y:S01]  /*01a0*/  ULOP3.LUT UR5, UR4, 0x3, URZ, 0xc0, !UPT ;  /* 0x0000000304057892 */ /* 0x000fe2000f8ec0ff */
[----:B------:R-:W-:Y:S01]  /*01b0*/  IMAD R24, R24, UR8, RZ ;  /* 0x0000000818187c24 */ /* 0x000fe2000f8e02ff */
[----:B------:R-:W-:Y:S01]  /*01c0*/  ISETP.GE.U32.AND P1, PT, R0, UR8, PT ;  /* 0x0000000800007c0c */ /* 0x000fe2000bf26070 */
[----:B------:R-:W-:Y:S01]  /*01d0*/  IMAD R22, R5, UR8, RZ ;  /* 0x0000000805167c24 */ /* 0x000fe2000f8e02ff */
[----:B------:R-:W-:Y:S11]  /*01e0*/  BRA.U !UP0, `(.L_x_1) ;  /* 0x0000000908447547 */ /* 0x000ff6000b800000 */
[----:B------:R-:W0:Y:S01]  /*01f0*/  LDCU.64 UR8, c[0x0][0x390] ;  /* 0x00007200ff0877ac */ /* 0x000e220008000a00 */
[----:B------:R-:W-:Y:S01]  /*0200*/  BSSY.RECONVERGENT B0, `(.L_x_1) ;  /* 0x000008f000007945 */ /* 0x000fe20003800200 */
[----:B------:R-:W-:Y:S01]  /*0210*/  IMAD.MOV.U32 R13, RZ, RZ, RZ ;  /* 0x000000ffff0d7224 */ /* 0x000fe200078e00ff */
[----:B------:R-:W-:Y:S01]  /*0220*/  CS2R R6, SRZ ;  /* 0x0000000000067805 */ /* 0x000fe2000001ff00 */
[----:B------:R-:W1:Y:S01]  /*0230*/  LDCU.64 UR10, c[0x0][0x388] ;  /* 0x00007100ff0a77ac */ /* 0x000e620008000a00 */
[----:B------:R-:W-:Y:S02]  /*0240*/  IMAD.MOV.U32 R3, RZ, RZ, RZ ;  /* 0x000000ffff037224 */ /* 0x000fe400078e00ff */
[----:B------:R-:W-:Y:S01]  /*0250*/  IMAD.MOV.U32 R4, RZ, RZ, RZ ;  /* 0x000000ffff047224 */ /* 0x000fe200078e00ff */
[----:B------:R-:W-:Y:S01]  /*0260*/  ULOP3.LUT UR4, UR4, 0x1ffffffc, URZ, 0xc0, !UPT ;  /* 0x1ffffffc04047892 */ /* 0x000fe2000f8ec0ff */
[----:B------:R-:W-:-:S05]  /*0270*/  IMAD.MOV.U32 R14, RZ, RZ, RZ ;  /* 0x000000ffff0e7224 */ /* 0x000fca00078e00ff */
[----:B------:R-:W-:Y:S01]  /*0280*/  IMAD.U32 R0, RZ, RZ, UR4 ;  /* 0x00000004ff007e24 */ /* 0x000fe2000f8e00ff */
[----:B0-----:R-:W-:-:S04]  /*0290*/  LEA R16, P0, R22, UR8, 0x1 ;  /* 0x0000000816107c11 */ /* 0x001fc8000f8008ff */
[----:B------:R-:W-:Y:S02]  /*02a0*/  LEA.HI.X R2, R22, UR9, RZ, 0x1, P0 ;  /* 0x0000000916027c11 */ /* 0x000fe400080f0cff */
[----:B------:R-:W-:Y:S02]  /*02b0*/  IADD3 R16, P0, PT, R16, 0x60, RZ ;  /* 0x0000006010107810 */ /* 0x000fe40007f1e0ff */
[----:B-1----:R-:W-:-:S03]  /*02c0*/  LEA R5, P2, R24, UR10, 0x1 ;  /* 0x0000000a18057c11 */ /* 0x002fc6000f8408ff */
[----:B------:R-:W-:Y:S01]  /*02d0*/  IMAD.X R2, RZ, RZ, R2, P0 ;  /* 0x000000ffff027224 */ /* 0x000fe200000e0602 */
[----:B------:R-:W-:-:S09]  /*02e0*/  LEA.HI.X R12, R24, UR11, RZ, 0x1, P2 ;  /* 0x0000000b180c7c11 */ /* 0x000fd200090f0cff */
.L_x_4:
[----:B------:R-:W-:-:S04]  /*02f0*/  IADD3 R0, P0, PT, R0, -0x4, RZ ;  /* 0xfffffffc00007810 */ /* 0x000fc80007f1e0ff */
[----:B------:R-:W-:Y:S02]  /*0300*/  IADD3.X R13, PT, PT, R13, -0x1, RZ, P0, !PT ;  /* 0xffffffff0d0d7810 */ /* 0x000fe400007fe4ff */
[----:B------:R-:W-:-:S04]  /*0310*/  ISETP.NE.U32.AND P0, PT, R0, RZ, PT ;  /* 0x000000ff0000720c */ /* 0x000fc80003f05070 */
[----:B------:R-:W-:Y:S01]  /*0320*/  ISETP.NE.AND.EX P0, PT, R13, RZ, PT, P0 ;  /* 0x000000ff0d00720c */ /* 0x000fe20003f05300 */
[----:B------:R-:W-:-:S12]  /*0330*/  @P1 BRA `(.L_x_2) ;  /* 0x0000000000e01947 */ /* 0x000fd80003800000 */
[----:B------:R-:W0:Y:S01]  /*0340*/  S2R R8, SR_LANEID ;  /* 0x0000000000087919 */ /* 0x000e220000000000 */
[----:B------:R-:W1:Y:S01]  /*0350*/  LDC R11, c[0x0][0x380] ;  /* 0x0000e000ff0b7b82 */ /* 0x000e620000000800 */
[----:B------:R-:W-:Y:S01]  /*0360*/  IMAD.MOV.U32 R9, RZ, RZ, RZ ;  /* 0x000000ffff097224 */ /* 0x000fe200078e00ff */
[----:B------:R-:W-:Y:S06]  /*0370*/  WARPSYNC.ALL ;  /* 0x0000000000007948 */ /* 0x000fec0003800000 */
[----:B------:R-:W2:Y:S01]  /*0380*/  LDC R25, c[0x0][0x380] ;  /* 0x0000e000ff197b82 */ /* 0x000ea20000000800 */
[----:B-1----:R-:W-:-:S02]  /*0390*/  SHF.R.U32.HI R10, RZ, 0x1, R11 ;  /* 0x00000001ff0a7819 */ /* 0x002fc4000001160b */
[----:B0-----:R-:W-:Y:S02]  /*03a0*/  SHF.R.U32.HI R19, RZ, 0x2, R8 ;  /* 0x00000002ff137819 */ /* 0x001fe40000011608 */
[----:B------:R-:W-:-:S05]  /*03b0*/  LOP3.LUT R8, R8, 0x3, RZ, 0xc0, !PT ;  /* 0x0000000308087812 */ /* 0x000fca00078ec0ff */
[----:B------:R-:W-:-:S03]  /*03c0*/  IMAD.WIDE.U32 R8, R19, R10, R8 ;  /* 0x0000000a13087225 */ /* 0x000fc600078e0008 */
[----:B------:R-:W-:-:S04]  /*03d0*/  LEA R18, P2, R8, R16, 0x2 ;  /* 0x0000001008127211 */ /* 0x000fc800078410ff */
[----:B------:R-:W-:-:S03]  /*03e0*/  LEA.HI.X R19, R8, R2, R9, 0x2, P2 ;  /* 0x0000000208137211 */ /* 0x000fc600010f1409 */
[----:B------:R-:W-:Y:S02]  /*03f0*/  IMAD.WIDE.U32 R28, R11, 0x10, R18 ;  /* 0x000000100b1c7825 */ /* 0x000fe400078e0012 */
[----:B------:R-:W3:Y:S04]  /*0400*/  LDG.E R20, desc[UR6][R18.64+-0x60] ;  /* 0xffffa00612147981 */ /* 0x000ee8000c1e1900 */
[----:B------:R-:W4:Y:S04]  /*0410*/  LDG.E R21, desc[UR6][R28.64+-0x60] ;  /* 0xffffa0061c157981 */ /* 0x000f28000c1e1900 */
[----:B------:R-:W5:Y:S04]  /*0420*/  LDG.E R18, desc[UR6][R18.64+-0x50] ;  /* 0xffffb00612127981 */ /* 0x000f68000c1e1900 */
[----:B------:R0:W2:Y:S01]  /*0430*/  LDG.E R19, desc[UR6][R28.64+-0x50] ;  /* 0xffffb0061c137981 */ /* 0x0000a2000c1e1900 */
[----:B------:R-:W-:-:S04]  /*0440*/  LEA R26, P2, R8, R5, 0x2 ;  /* 0x00000005081a7211 */ /* 0x000fc800078410ff */
[----:B------:R-:W-:-:S03]  /*0450*/  LEA.HI.X R27, R8, R12, R9, 0x2, P2 ;  /* 0x0000000c081b7211 */ /* 0x000fc600010f1409 */
[----:B0-----:R-:W-:Y:S02]  /*0460*/  IMAD.WIDE.U32 R28, R11, 0x10, R26 ;  /* 0x000000100b1c7825 */ /* 0x001fe400078e001a */
[----:B------:R-:W2:Y:S04]  /*0470*/  LDG.E R8, desc[UR6][R26.64] ;  /* 0x000000061a087981 */ /* 0x000ea8000c1e1900 */
[----:B------:R0:W2:Y:S04]  /*0480*/  LDG.E R10, desc[UR6][R26.64+0x10] ;  /* 0x000010061a0a7981 */ /* 0x0000a8000c1e1900 */
[----:B------:R-:W2:Y:S04]  /*0490*/  LDG.E R9, desc[UR6][R28.64] ;  /* 0x000000061c097981 */ /* 0x000ea8000c1e1900 */
[----:B------:R-:W2:Y:S01]  /*04a0*/  LDG.E R11, desc[UR6][R28.64+0x10] ;  /* 0x000010061c0b7981 */ /* 0x000ea2000c1e1900 */
[----:B0-----:R-:W0:Y:S03]  /*04b0*/  S2R R26, SR_LANEID ;  /* 0x00000000001a7919 */ /* 0x001e260000000000 */
[----:B---3--:R-:W-:Y:S04]  /*04c0*/  MOVM.16.MT88 R20, R20 ;  /* 0x000000001414723a */ /* 0x008fe80000000000 */
[----:B----4-:R-:W1:Y:S04]  /*04d0*/  MOVM.16.MT88 R21, R21 ;  /* 0x000000001515723a */ /* 0x010e680000000000 */
[----:B-----5:R-:W-:Y:S04]  /*04e0*/  MOVM.16.MT88 R18, R18 ;  /* 0x000000001212723a */ /* 0x020fe80000000000 */
[----:B--2---:R-:W2:Y:S01]  /*04f0*/  MOVM.16.MT88 R19, R19 ;  /* 0x000000001313723a */ /* 0x004ea20000000000 */
[C---:B-1----:R-:W-:Y:S08]  /*0500*/  HMMA.16816.F16 R6, R8.reuse, R20, R6 ;  /* 0x000000140806723c */ /* 0x042ff00000000806 */
[----:B--2---:R-:W-:Y:S01]  /*0510*/  HMMA.16816.F16 R14, R8, R18, R14 ;  /* 0x00000012080e723c */ /* 0x004fe2000000080e */
[----:B0-----:R-:W-:Y:S01]  /*0520*/  SHF.R.U32.HI R11, RZ, 0x2, R26 ;  /* 0x00000002ff0b7819 */ /* 0x001fe2000001161a */
[----:B------:R-:W-:Y:S01]  /*0530*/  IMAD.MOV.U32 R9, RZ, RZ, RZ ;  /* 0x000000ffff097224 */ /* 0x000fe200078e00ff */
[----:B------:R-:W-:-:S02]  /*0540*/  LOP3.LUT R8, R26, 0x3, RZ, 0xc0, !PT ;  /* 0x000000031a087812 */ /* 0x000fc400078ec0ff */
[----:B------:R-:W-:-:S05]  /*0550*/  SHF.R.U32.HI R10, RZ, 0x1, R25 ;  /* 0x00000001ff0a7819 */ /* 0x000fca0000011619 */
[----:B------:R-:W-:-:S03]  /*0560*/  IMAD.WIDE.U32 R8, R11, R10, R8 ;  /* 0x0000000a0b087225 */ /* 0x000fc600078e0008 */
[----:B------:R-:W-:-:S04]  /*0570*/  LEA R10, P2, R8, R16, 0x2 ;  /* 0x00000010080a7211 */ /* 0x000fc800078410ff */
[----:B------:R-:W-:-:S03]  /*0580*/  LEA.HI.X R11, R8, R2, R9, 0x2, P2 ;  /* 0x00000002080b7211 */ /* 0x000fc600010f1409 */
[----:B------:R-:W-:Y:S02]  /*0590*/  IMAD.WIDE.U32 R26, R25, 0x10, R10 ;  /* 0x00000010191a7825 */ /* 0x000fe400078e000a */
[----:B------:R-:W2:Y:S04]  /*05a0*/  LDG.E R20, desc[UR6][R10.64+-0x40] ;  /* 0xffffc0060a147981 */ /* 0x000ea8000c1e1900 */
[----:B------:R-:W3:Y:S04]  /*05b0*/  LDG.E R18, desc[UR6][R10.64+-0x30] ;  /* 0xffffd0060a127981 */ /* 0x000ee8000c1e1900 */
[----:B------:R-:W4:Y:S04]  /*05c0*/  LDG.E R21, desc[UR6][R26.64+-0x40] ;  /* 0xffffc0061a157981 */ /* 0x000f28000c1e1900 */
[----:B------:R0:W5:Y:S01]  /*05d0*/  LDG.E R19, desc[UR6][R26.64+-0x30] ;  /* 0xffffd0061a137981 */ /* 0x000162000c1e1900 */
[----:B------:R-:W-:-:S04]  /*05e0*/  LEA R28, P2, R8, R5, 0x2 ;  /* 0x00000005081c7211 */ /* 0x000fc800078410ff */
[----:B------:R-:W-:-:S03]  /*05f0*/  LEA.HI.X R29, R8, R12, R9, 0x2, P2 ;  /* 0x0000000c081d7211 */ /* 0x000fc600010f1409 */
[----:B0-----:R-:W-:Y:S02]  /*0600*/  IMAD.WIDE.U32 R26, R25, 0x10, R28 ;  /* 0x00000010191a7825 */ /* 0x001fe400078e001c */
[----:B------:R-:W5:Y:S04]  /*0610*/  LDG.E R8, desc[UR6][R28.64+0x20] ;  /* 0x000020061c087981 */ /* 0x000f68000c1e1900 */
[----:B------:R-:W5:Y:S04]  /*0620*/  LDG.E R10, desc[UR6][R28.64+0x30] ;  /* 0x000030061c0a7981 */ /* 0x000f68000c1e1900 */
[----:B------:R-:W5:Y:S04]  /*0630*/  LDG.E R9, desc[UR6][R26.64+0x20] ;  /* 0x000020061a097981 */ /* 0x000f68000c1e1900 */
[----:B------:R-:W5:Y:S04]  /*0640*/  LDG.E R11, desc[UR6][R26.64+0x30] ;  /* 0x000030061a0b7981 */ /* 0x000f68000c1e1900 */
[----:B--2---:R-:W-:Y:S04]  /*0650*/  MOVM.16.MT88 R20, R20 ;  /* 0x000000001414723a */ /* 0x004fe80000000000 */
[----:B---3--:R-:W-:Y:S04]  /*0660*/  MOVM.16.MT88 R18, R18 ;  /* 0x000000001212723a */ /* 0x008fe80000000000 */
[----:B----4-:R-:W0:Y:S04]  /*0670*/  MOVM.16.MT88 R21, R21 ;  /* 0x000000001515723a */ /* 0x010e280000000000 */
[----:B-----5:R-:W1:Y:S01]  /*0680*/  MOVM.16.MT88 R19, R19 ;  /* 0x000000001313723a */ /* 0x020e620000000000 */
[C---:B0-----:R-:W-:Y:S08]  /*0690*/  HMMA.16816.F16 R6, R8.reuse, R20, R6 ;  /* 0x000000140806723c */ /* 0x041ff00000000806 */
[----:B-1----:R-:W-:-:S15]  /*06a0*/  HMMA.16816.F16 R14, R8, R18, R14 ;  /* 0x00000012080e723c */ /* 0x002fde000000080e */
[----:B------:R-:W-:-:S05]  /*06b0*/  NOP ;  /* 0x0000000000007918 */ /* 0x000fca0000000000 */
.L_x_2:
[----:B------:R-:W-:Y:S05]  /*06c0*/  @P1 BRA `(.L_x_3) ;  /* 0x0000000000ec1947 */ /* 0x000fea0003800000 */
[----:B------:R-:W0:Y:S01]  /*06d0*/  S2R R8, SR_LANEID ;  /* 0x0000000000087919 */ /* 0x000e220000000000 */
[----:B------:R-:W1:Y:S01]  /*06e0*/  LDC R11, c[0x0][0x380] ;  /* 0x0000e000ff0b7b82 */ /* 0x000e620000000800 */
[----:B------:R-:W-:Y:S01]  /*06f0*/  IMAD.MOV.U32 R9, RZ, RZ, RZ ;  /* 0x000000ffff097224 */ /* 0x000fe200078e00ff */
[----:B-1----:R-:W-:Y:S02]  /*0700*/  SHF.R.U32.HI R10, RZ, 0x1, R11 ;  /* 0x00000001ff0a7819 */ /* 0x002fe4000001160b */
[----:B0-----:R-:W-:Y:S02]  /*0710*/  SHF.R.U32.HI R19, RZ, 0x2, R8 ;  /* 0x00000002ff137819 */ /* 0x001fe40000011608 */
[----:B------:R-:W-:-:S05]  /*0720*/  LOP3.LUT R8, R8, 0x3, RZ, 0xc0, !PT ;  /* 0x0000000308087812 */ /* 0x000fca00078ec0ff */
        /* <DEDUP_REMOVED lines=14> */
[----:B------:R-:W5:Y:S01]  /*0810*/  LDG.E R11, desc[UR6][R26.64+0x50] ;  /* 0x000050061a0b7981 */ /* 0x000f62000c1e1900 */
[----:B------:R-:W-:Y:S05]  /*0820*/  WARPSYNC.ALL ;  /* 0x0000000000007948 */ /* 0x000fea0003800000 */
[----:B--2---:R-:W-:Y:S04]  /*0830*/  MOVM.16.MT88 R18, R18 ;  /* 0x000000001212723a */ /* 0x004fe80000000000 */
[----:B---3--:R-:W0:Y:S04]  /*0840*/  MOVM.16.MT88 R19, R19 ;  /* 0x000000001313723a */ /* 0x008e280000000000 */
[----:B----4-:R-:W-:Y:S04]  /*0850*/  MOVM.16.MT88 R20, R20 ;  /* 0x000000001414723a */ /* 0x010fe80000000000 */
[----:B-----5:R-:W1:Y:S01]  /*0860*/  MOVM.16.MT88 R21, R21 ;  /* 0x000000001515723a */ /* 0x020e620000000000 */
[C---:B0-----:R-:W-:Y:S08]  /*0870*/  HMMA.16816.F16 R6, R8.reuse, R18, R6 ;  /* 0x000000120806723c */ /* 0x041ff00000000806 */
[----:B-1----:R-:W-:Y:S01]  /*0880*/  HMMA.16816.F16 R14, R8, R20, R14 ;  /* 0x00000014080e723c */ /* 0x002fe2000000080e */
[----:B------:R-:W-:-:S04]  /*0890*/  NOP ;  /* 0x0000000000007918 */ /* 0x000fc80000000000 */
[----:B------:R-:W-:-:S15]  /*08a0*/  @P1 BRA `(.L_x_3) ;  /* 0x0000000000741947 */ /* 0x000fde0003800000 */
        /* <DEDUP_REMOVED lines=27> */
[----:B-1----:R-:W-:-:S15]  /*0a60*/  HMMA.16816.F16 R14, R8, R20, R14 ;  /* 0x00000014080e723c */ /* 0x002fde000000080e */
[----:B------:R-:W-:-:S05]  /*0a70*/  NOP ;  /* 0x0000000000007918 */ /* 0x000fca0000000000 */
.L_x_3:
[----:B------:R-:W-:Y:S02]  /*0a80*/  IADD3 R3, P2, PT, R3, 0x40, RZ ;  /* 0x0000004003037810 */ /* 0x000fe40007f5e0ff */
[----:B------:R-:W-:Y:S02]  /*0a90*/  IADD3 R16, P3, PT, R16, 0x80, RZ ;  /* 0x0000008010107810 */ /* 0x000fe40007f7e0ff */
[----:B------:R-:W-:Y:S01]  /*0aa0*/  IADD3 R5, P4, PT, R5, 0x80, RZ ;  /* 0x0000008005057810 */ /* 0x000fe20007f9e0ff */
[----:B------:R-:W-:Y:S02]  /*0ab0*/  IMAD.X R4, RZ, RZ, R4, P2 ;  /* 0x000000ffff047224 */ /* 0x000fe400010e0604 */
[----:B------:R-:W-:Y:S02]  /*0ac0*/  IMAD.X R2, RZ, RZ, R2, P3 ;  /* 0x000000ffff027224 */ /* 0x000fe400018e0602 */
[----:B------:R-:W-:Y:S01]  /*0ad0*/  IMAD.X R12, RZ, RZ, R12, P4 ;  /* 0x000000ffff0c7224 */ /* 0x000fe200020e060c */
[----:B------:R-:W-:Y:S07]  /*0ae0*/  @P0 BRA `(.L_x_4) ;  /* 0xfffffff800000947 */ /* 0x000fee000383ffff */
[----:B------:R-:W-:Y:S05]  /*0af0*/  BSYNC.RECONVERGENT B0 ;  /* 0x0000000000007941 */ /* 0x000fea0003800200 */
.L_x_1:
[----:B------:R-:W-:Y:S01]  /*0b00*/  UISETP.NE.U32.AND UP0, UPT, UR5, URZ, UPT ;  /* 0x000000ff0500728c */ /* 0x000fe2000bf05070 */
[----:B------:R-:W-:Y:S03]  /*0b10*/  BSSY.RECONVERGENT B0, `(.L_x_0) ;  /* 0x0000038000007945 */ /* 0x000fe60003800200 */
[----:B------:R-:W-:-:S09]  /*0b20*/  UISETP.NE.AND.EX UP0, UPT, URZ, URZ, UPT, UP0 ;  /* 0x000000ffff00728c */ /* 0x000fd2000bf05300 */
[----:B------:R-:W-:Y:S05]  /*0b30*/  BRA.U !UP0, `(.L_x_5) ;  /* 0x0000000108d47547 */ /* 0x000fea000b800000 */
[----:B------:R-:W0:Y:S01]  /*0b40*/  LDCU.64 UR10, c[0x0][0x390] ;  /* 0x00007200ff0a77ac */ /* 0x000e220008000a00 */
[-C--:B------:R-:W-:Y:S02]  /*0b50*/  IADD3 R13, P0, PT, R22, R3.reuse, RZ ;  /* 0x00000003160d7210 */ /* 0x080fe40007f1e0ff */
[----:B------:R-:W-:Y:S01]  /*0b60*/  IADD3 R3, P2, PT, R24, R3, RZ ;  /* 0x0000000318037210 */ /* 0x000fe20007f5e0ff */
[----:B------:R-:W1:Y:S02]  /*0b70*/  LDCU.64 UR12, c[0x0][0x388] ;  /* 0x00007100ff0c77ac */ /* 0x000e640008000a00 */
[--C-:B------:R-:W-:Y:S01]  /*0b80*/  IMAD.X R2, RZ, RZ, R4.reuse, P0 ;  /* 0x000000ffff027224 */ /* 0x100fe200000e0604 */
[----:B------:R-:W-:Y:S01]  /*0b90*/  UIADD3 UR4, UP0, UPT, URZ, -UR5, URZ ;  /* 0x80000005ff047290 */ /* 0x000fe2000ff1e0ff */
[----:B------:R-:W-:-:S03]  /*0ba0*/  IMAD.X R4, RZ, RZ, R4, P2 ;  /* 0x000000ffff047224 */ /* 0x000fc600010e0604 */
[----:B------:R-:W-:Y:S02]  /*0bb0*/  UIADD3.X UR8, UPT, UPT, URZ, -0x1, URZ, UP0, !UPT ;  /* 0xffffffffff087890 */ /* 0x000fe400087fe4ff */
[----:B------:R-:W-:Y:S01]  /*0bc0*/  IMAD.U32 R22, RZ, RZ, UR4 ;  /* 0x00000004ff167e24 */ /* 0x000fe2000f8e00ff */
[----:B0-----:R-:W-:-:S03]  /*0bd0*/  LEA R0, P0, R13, UR10, 0x1 ;  /* 0x0000000a0d007c11 */ /* 0x001fc6000f8008ff */
[----:B------:R-:W-:Y:S01]  /*0be0*/  IMAD.U32 R26, RZ, RZ, UR8 ;  /* 0x00000008ff1a7e24 */ /* 0x000fe2000f8e00ff */
[----:B-1----:R-:W-:Y:S02]  /*0bf0*/  LEA R12, P2, R3, UR12, 0x1 ;  /* 0x0000000c030c7c11 */ /* 0x002fe4000f8408ff */
[----:B------:R-:W-:Y:S02]  /*0c00*/  LEA.HI.X R13, R13, UR11, R2, 0x1, P0 ;  /* 0x0000000b0d0d7c11 */ /* 0x000fe400080f0c02 */
[----:B------:R-:W-:-:S09]  /*0c10*/  LEA.HI.X R16, R3, UR13, R4, 0x1, P2 ;  /* 0x0000000d03107c11 */ /* 0x000fd200090f0c04 */
.L_x_7:
[----:B------:R-:W-:-:S05]  /*0c20*/  IADD3 R22, P0, PT, R22, 0x1, RZ ;  /* 0x0000000116167810 */ /* 0x000fca0007f1e0ff */
[----:B------:R-:W-:Y:S01]  /*0c30*/  IMAD.X R26, RZ, RZ, R26, P0 ;  /* 0x000000ffff1a7224 */ /* 0x000fe200000e061a */
[----:B------:R-:W-:-:S04]  /*0c40*/  ISETP.NE.U32.AND P0, PT, R22, RZ, PT ;  /* 0x000000ff1600720c */ /* 0x000fc80003f05070 */
[----:B------:R-:W-:Y:S01]  /*0c50*/  ISETP.NE.AND.EX P0, PT, R26, RZ, PT, P0 ;  /* 0x000000ff1a00720c */ /* 0x000fe20003f05300 */
[----:B------:R-:W-:-:S12]  /*0c60*/  @P1 BRA `(.L_x_6) ;  /* 0x0000000000741947 */ /* 0x000fd80003800000 */
        /* <DEDUP_REMOVED lines=13> */
[----:B------:R-:W5:Y:S01]  /*0d40*/  LDG.E R28, desc[UR6][R24.64+0x10] ;  /* 0x00001006181c7981 */ /* 0x000f62000c1e1900 */
[----:B------:R-:W-:-:S04]  /*0d50*/  LEA R2, P2, R4, R12, 0x2 ;  /* 0x0000000c04027211 */ /* 0x000fc800078410ff */
[----:B------:R-:W-:-:S03]  /*0d60*/  LEA.HI.X R3, R4, R16, R5, 0x2, P2 ;  /* 0x0000001004037211 */ /* 0x000fc600010f1405 */
[----:B------:R-:W-:Y:S02]  /*0d70*/  IMAD.WIDE.U32 R4, R9, 0x10, R2 ;  /* 0x0000001009047825 */ /* 0x000fe400078e0002 */
[----:B------:R-:W5:Y:S04]  /*0d80*/  LDG.E R8, desc[UR6][R2.64] ;  /* 0x0000000602087981 */ /* 0x000f68000c1e1900 */
[----:B------:R-:W5:Y:S04]  /*0d90*/  LDG.E R10, desc[UR6][R2.64+0x10] ;  /* 0x00001006020a7981 */ /* 0x000f68000c1e1900 */
[----:B------:R-:W5:Y:S04]  /*0da0*/  LDG.E R9, desc[UR6][R4.64] ;  /* 0x0000000604097981 */ /* 0x000f68000c1e1900 */
[----:B------:R-:W5:Y:S01]  /*0db0*/  LDG.E R11, desc[UR6][R4.64+0x10] ;  /* 0x00001006040b7981 */ /* 0x000f62000c1e1900 */
[----:B------:R-:W-:Y:S05]  /*0dc0*/  WARPSYNC.ALL ;  /* 0x0000000000007948 */ /* 0x000fea0003800000 */
[----:B--2---:R-:W-:Y:S04]  /*0dd0*/  MOVM.16.MT88 R18, R18 ;  /* 0x000000001212723a */ /* 0x004fe80000000000 */
[----:B---3--:R-:W-:Y:S04]  /*0de0*/  MOVM.16.MT88 R20, R27 ;  /* 0x000000001b14723a */ /* 0x008fe80000000000 */
[----:B----4-:R-:W0:Y:S04]  /*0df0*/  MOVM.16.MT88 R19, R19 ;  /* 0x000000001313723a */ /* 0x010e280000000000 */
[----:B-----5:R-:W1:Y:S01]  /*0e00*/  MOVM.16.MT88 R21, R28 ;  /* 0x000000001c15723a */ /* 0x020e620000000000 */
[C---:B0-----:R-:W-:Y:S08]  /*0e10*/  HMMA.16816.F16 R6, R8.reuse, R18, R6 ;  /* 0x000000120806723c */ /* 0x041ff00000000806 */
[----:B-1----:R-:W-:-:S15]  /*0e20*/  HMMA.16816.F16 R14, R8, R20, R14 ;  /* 0x00000014080e723c */ /* 0x002fde000000080e */
[----:B------:R-:W-:-:S05]  /*0e30*/  NOP ;  /* 0x0000000000007918 */ /* 0x000fca0000000000 */
.L_x_6:
[----:B------:R-:W-:Y:S02]  /*0e40*/  IADD3 R0, P2, PT, R0, 0x20, RZ ;  /* 0x0000002000007810 */ /* 0x000fe40007f5e0ff */
[----:B------:R-:W-:-:S03]  /*0e50*/  IADD3 R12, P3, PT, R12, 0x20, RZ ;  /* 0x000000200c0c7810 */ /* 0x000fc60007f7e0ff */
[----:B------:R-:W-:Y:S02]  /*0e60*/  IMAD.X R13, RZ, RZ, R13, P2 ;  /* 0x000000ffff0d7224 */ /* 0x000fe400010e060d */
[----:B------:R-:W-:Y:S01]  /*0e70*/  IMAD.X R16, RZ, RZ, R16, P3 ;  /* 0x000000ffff107224 */ /* 0x000fe200018e0610 */
[----:B------:R-:W-:Y:S07]  /*0e80*/  @P0 BRA `(.L_x_7) ;  /* 0xfffffffc00640947 */ /* 0x000fee000383ffff */
.L_x_5:
[----:B------:R-:W-:Y:S05]  /*0e90*/  BSYNC.RECONVERGENT B0 ;  /* 0x0000000000007941 */ /* 0x000fea0003800200 */
.L_x_0:
[----:B------:R-:W0:Y:S01]  /*0ea0*/  S2R R2, SR_LANEID ;  /* 0x0000000000027919 */ /* 0x000e220000000000 */
[----:B------:R-:W1:Y:S01]  /*0eb0*/  LDC R4, c[0x0][0x380] ;  /* 0x0000e000ff047b82 */ /* 0x000e620000000800 */
[----:B------:R-:W2:Y:S01]  /*0ec0*/  LDCU.64 UR8, c[0x0][0x398] ;  /* 0x00007300ff0877ac */ /* 0x000ea20008000a00 */
[----:B------:R-:W-:Y:S02]  /*0ed0*/  IMAD.MOV.U32 R3, RZ, RZ, RZ ;  /* 0x000000ffff037224 */ /* 0x000fe400078e00ff */
[----:B-1----:R-:W-:Y:S01]  /*0ee0*/  IMAD R17, R17, R4, RZ ;  /* 0x0000000411117224 */ /* 0x002fe200078e02ff */
[----:B------:R-:W-:-:S03]  /*0ef0*/  SHF.R.U32.HI R11, RZ, 0x1, R4 ;  /* 0x00000001ff0b7819 */ /* 0x000fc60000011604 */
[----:B------:R-:W-:Y:S01]  /*0f00*/  IMAD.SHL.U32 R0, R17, 0x10, RZ ;  /* 0x0000001011007824 */ /* 0x000fe200078e00ff */
[----:B0-----:R-:W-:Y:S02]  /*0f10*/  SHF.R.U32.HI R5, RZ, 0x2, R2 ;  /* 0x00000002ff057819 */ /* 0x001fe40000011602 */
[----:B------:R-:W-:Y:S02]  /*0f20*/  LOP3.LUT R2, R2, 0x3, RZ, 0xc0, !PT ;  /* 0x0000000302027812 */ /* 0x000fe400078ec0ff */
[----:B------:R-:W-:-:S03]  /*0f30*/  LEA R9, P0, R23, R0, 0x4 ;  /* 0x0000000017097211 */ /* 0x000fc600078020ff */
[----:B------:R-:W-:Y:S01]  /*0f40*/  IMAD.WIDE.U32 R4, R5, R11, R2 ;  /* 0x0000000b05047225 */ /* 0x000fe200078e0002 */
[----:B------:R-:W-:Y:S02]  /*0f50*/  LEA.HI.X.SX32 R0, R0, RZ, 0x1, P0 ;  /* 0x000000ff00007211 */ /* 0x000fe400000f0eff */
[----:B--2---:R-:W-:-:S04]  /*0f60*/  LEA R3, P0, R9, UR8, 0x1 ;  /* 0x0000000809037c11 */ /* 0x004fc8000f8008ff */
[----:B------:R-:W-:Y:S01]  /*0f70*/  LEA.HI.X R9, R9, UR9, R0, 0x1, P0 ;  /* 0x0000000909097c11 */ /* 0x000fe200080f0c00 */
[----:B------:R-:W-:Y:S05]  /*0f80*/  WARPSYNC.ALL ;  /* 0x0000000000007948 */ /* 0x000fea0003800000 */
[----:B------:R-:W-:-:S04]  /*0f90*/  LEA R2, P0, R4, R3, 0x2 ;  /* 0x0000000304027211 */ /* 0x000fc800078010ff */
[----:B------:R-:W-:-:S03]  /*0fa0*/  LEA.HI.X R3, R4, R9, R5, 0x2, P0 ;  /* 0x0000000904037211 */ /* 0x000fc600000f1405 */
[----:B------:R-:W-:Y:S02]  /*0fb0*/  IMAD.WIDE.U32 R4, R11, 0x20, R2 ;  /* 0x000000200b047825 */ /* 0x000fe400078e0002 */
[----:B------:R-:W-:Y:S04]  /*0fc0*/  STG.E desc[UR6][R2.64], R6 ;  /* 0x0000000602007986 */ /* 0x000fe8000c101906 */
[----:B------:R-:W-:Y:S04]  /*0fd0*/  STG.E desc[UR6][R4.64], R7 ;  /* 0x0000000704007986 */ /* 0x000fe8000c101906 */
[----:B------:R-:W-:Y:S04]  /*0fe0*/  STG.E desc[UR6][R2.64+0x10], R14 ;  /* 0x0000100e02007986 */ /* 0x000fe8000c101906 */
[----:B------:R-:W-:Y:S01]  /*0ff0*/  STG.E desc[UR6][R4.64+0x10], R15 ;  /* 0x0000100f04007986 */ /* 0x000fe2000c101906 */
[----:B------:R-:W-:Y:S05]  /*1000*/  EXIT ;  /* 0x000000000000794d */ /* 0x000fea0003800000 */
.L_x_8:
[----:B------:R-:W-:-:S00]  /*1010*/  BRA `(.L_x_8) ;  /* 0xfffffffc00fc7947 */ /* 0x000fc0000383ffff */
[----:B------:R-:W-:-:S00]  /*1020*/  NOP ;  /* 0x0000000000007918 */ /* 0x000fc00000000000 */
        /* <DEDUP_REMOVED lines=13> */
.L_x_18:


//--------------------- .text._Z12tiled_matmuliP6__halfS0_S0_ --------------------------
	.section	.text._Z12tiled_matmuliP6__halfS0_S0_,"ax",@progbits
	.align	128
        .global         _Z12tiled_matmuliP6__halfS0_S0_
        .type           _Z12tiled_matmuliP6__halfS0_S0_,@function
        .size           _Z12tiled_matmuliP6__halfS0_S0_,(.L_x_19 - _Z12tiled_matmuliP6__halfS0_S0_)
        .other          _Z12tiled_matmuliP6__halfS0_S0_,@"STO_CUDA_ENTRY STV_DEFAULT"
_Z12tiled_matmuliP6__halfS0_S0_:
.text._Z12tiled_matmuliP6__halfS0_S0_:
[----:B------:R-:W-:Y:S01]  /*0000*/  LDC R1, c[0x0][0x37c] ;  /* 0x0000df00ff017b82 */ /* 0x000fe20000000800 */
[----:B------:R-:W0:Y:S01]  /*0010*/  LDCU UR4, c[0x0][0x380] ;  /* 0x00007000ff0477ac */ /* 0x000e220008000800 */
[----:B------:R-:W1:Y:S01]  /*0020*/  S2R R4, SR_CTAID.Y ;  /* 0x0000000000047919 */ /* 0x000e620000002600 */
[----:B------:R-:W-:Y:S01]  /*0030*/  HFMA2 R17, -RZ, RZ, 0, 0 ;  /* 0x00000000ff117431 */ /* 0x000fe200000001ff */
[----:B------:R-:W2:Y:S01]  /*0040*/  LDCU.64 UR8, c[0x0][0x358] ;  /* 0x00006b00ff0877ac */ /* 0x000ea20008000a00 */
[----:B------:R-:W1:Y:S01]  /*0050*/  S2R R2, SR_TID.Y ;  /* 0x0000000000027919 */ /* 0x000e620000002200 */
[----:B------:R-:W3:Y:S01]  /*0060*/  S2R R8, SR_CTAID.X ;  /* 0x0000000000087919 */ /* 0x000ee20000002500 */
[----:B------:R-:W3:Y:S01]  /*0070*/  S2R R3, SR_TID.X ;  /* 0x0000000000037919 */ /* 0x000ee20000002100 */
[----:B0-----:R-:W-:-:S04]  /*0080*/  MOV R6, UR4 ;  /* 0x0000000400067c02 */ /* 0x001fc80008000f00 */
[----:B------:R-:W-:Y:S02]  /*0090*/  ISETP.GE.AND P0, PT, R6, 0x1, PT ;  /* 0x000000010600780c */ /* 0x000fe40003f06270 */
[----:B-1----:R-:W-:Y:S02]  /*00a0*/  LEA R4, R4, R2, 0x5 ;  /* 0x0000000204047211 */ /* 0x002fe400078e28ff */
[----:B---3--:R-:W-:-:S09]  /*00b0*/  LEA R5, R8, R3, 0x5 ;  /* 0x0000000308057211 */ /* 0x008fd200078e28ff */
[----:B--2---:R-:W-:Y:S05]  /*00c0*/  @!P0 BRA `(.L_x_9) ;  /* 0x0000000800bc8947 */ /* 0x004fea0003800000 */
[----:B------:R-:W0:Y:S01]  /*00d0*/  S2UR UR6, SR_CgaCtaId ;  /* 0x00000000000679c3 */ /* 0x000e220000008800 */
[----:B------:R-:W-:Y:S01]  /*00e0*/  UMOV UR4, 0x400 ;  /* 0x0000040000047882 */ /* 0x000fe20000000000 */
[-CC-:B------:R-:W-:Y:S01]  /*00f0*/  IMAD R7, R2, R6.reuse, R3.reuse ;  /* 0x0000000602077224 */ /* 0x180fe200078e0203 */
[----:B------:R-:W-:Y:S01]  /*0100*/  UIADD3 UR5, UPT, UPT, UR4, 0x800, URZ ;  /* 0x0000080004057890 */ /* 0x000fe2000fffe0ff */
[CC--:B------:R-:W-:Y:S01]  /*0110*/  ISETP.GE.U32.AND P0, PT, R4.reuse, R6.reuse, PT ;  /* 0x000000060400720c */ /* 0x0c0fe20003f06070 */
[----:B------:R-:W-:Y:S01]  /*0120*/  IMAD R10, R4, R6, R3 ;  /* 0x00000006040a7224 */ /* 0x000fe200078e0203 */
[----:B------:R-:W-:Y:S02]  /*0130*/  MOV R17, RZ ;  /* 0x000000ff00117202 */ /* 0x000fe40000000f00 */
[----:B------:R-:W1:Y:S01]  /*0140*/  LDC R0, c[0x0][0x380] ;  /* 0x0000e000ff007b82 */ /* 0x000e620000000800 */
[----:B------:R-:W-:-:S07]  /*0150*/  LEA R7, R8, R7, 0x5 ;  /* 0x0000000708077211 */ /* 0x000fce00078e28ff */
[----:B------:R-:W2:Y:S01]  /*0160*/  LDC.64 R18, c[0x0][0x388] ;  /* 0x0000e200ff127b82 */ /* 0x000ea20000000a00 */
[----:B0-----:R-:W-:Y:S02]  /*0170*/  ULEA UR4, UR6, UR4, 0x18 ;  /* 0x0000000406047291 */ /* 0x001fe4000f8ec0ff */
[----:B------:R-:W-:-:S04]  /*0180*/  ULEA UR5, UR6, UR5, 0x18 ;  /* 0x0000000506057291 */ /* 0x000fc8000f8ec0ff */
[C---:B------:R-:W-:Y:S01]  /*0190*/  LEA R8, R2.reuse, UR4, 0x6 ;  /* 0x0000000402087c11 */ /* 0x040fe2000f8e30ff */
[----:B------:R-:W-:Y:S01]  /*01a0*/  UMOV UR4, URZ ;  /* 0x000000ff00047c82 */ /* 0x000fe20008000000 */
[C---:B------:R-:W-:Y:S02]  /*01b0*/  LEA R9, R3.reuse, UR5, 0x1 ;  /* 0x0000000503097c11 */ /* 0x040fe4000f8e08ff */
[----:B------:R-:W-:Y:S02]  /*01c0*/  LEA R11, R3, R8, 0x1 ;  /* 0x00000008030b7211 */ /* 0x000fe400078e08ff */
[----:B------:R-:W-:-:S07]  /*01d0*/  LEA R16, R2, R9, 0x6 ;  /* 0x0000000902107211 */ /* 0x000fce00078e30ff */
.L_x_10:
[----:B-1----:R-:W-:Y:S02]  /*01e0*/  MOV R6, R0 ;  /* 0x0000000000067202 */ /* 0x002fe40000000f00 */
[----:B------:R-:W-:Y:S02]  /*01f0*/  VIMNMX R13, PT, PT, R5, R2, !PT ;  /* 0x00000002050d7248 */ /* 0x000fe40007fe0100 */
[-C--:B------:R-:W-:Y:S02]  /*0200*/  ISETP.GE.OR P1, PT, R3, R6.reuse, P0 ;  /* 0x000000060300720c */ /* 0x080fe40000726670 */
[----:B------:R-:W-:Y:S01]  /*0210*/  ISETP.GE.AND P2, PT, R13, R6, PT ;  /* 0x000000060d00720c */ /* 0x000fe20003f46270 */
[----:B--2---:R-:W-:-:S10]  /*0220*/  IMAD.WIDE R12, R10, 0x2, R18 ;  /* 0x000000020a0c7825 */ /* 0x004fd400078e0212 */
[----:B------:R-:W2:Y:S02]  /*0230*/  @!P1 LDG.E.U16 R26, desc[UR8][R12.64] ;  /* 0x000000080c1a9981 */ /* 0x000ea4000c1e1500 */
[----:B------:R-:W0:Y:S02]  /*0240*/  @!P2 LDC.64 R14, c[0x0][0x390] ;  /* 0x0000e400ff0eab82 */ /* 0x000e240000000a00 */
[----:B0-----:R-:W-:-:S05]  /*0250*/  @!P2 IMAD.WIDE R20, R7, 0x2, R14 ;  /* 0x000000020714a825 */ /* 0x001fca00078e020e */
[----:B------:R-:W3:Y:S01]  /*0260*/  @!P2 LDG.E.U16 R27, desc[UR8][R20.64] ;  /* 0x00000008141ba981 */ /* 0x000ee2000c1e1500 */
[----:B------:R-:W-:-:S05]  /*0270*/  @P1 PRMT R26, RZ, 0x7610, R26 ;  /* 0x00007610ff1a1816 */ /* 0x000fca000000001a */
[----:B--2---:R-:W-:Y:S01]  /*0280*/  STS.U16 [R11], R26 ;  /* 0x0000001a0b007388 */ /* 0x004fe20000000400 */
[----:B------:R-:W-:-:S05]  /*0290*/  @P2 PRMT R27, RZ, 0x7610, R27 ;  /* 0x00007610ff1b2816 */ /* 0x000fca000000001b */
[----:B---3--:R-:W-:Y:S01]  /*02a0*/  STS.U16 [R16], R27 ;  /* 0x0000001b10007388 */ /* 0x008fe20000000400 */
[----:B------:R-:W-:Y:S06]  /*02b0*/  BAR.SYNC.DEFER_BLOCKING 0x0 ;  /* 0x0000000000007b1d */ /* 0x000fec0000010000 */
[----:B------:R-:W0:Y:S04]  /*02c0*/  LDS.U16 R28, [R9] ;  /* 0x00000000091c7984 */ /* 0x000e280000000400 */
[----:B------:R-:W1:Y:S04]  /*02d0*/  LDS.64 R14, [R8] ;  /* 0x00000000080e7984 */ /* 0x000e680000000a00 */
[----:B------:R-:W2:Y:S04]  /*02e0*/  LDS.U16 R25, [R9+0x40] ;  /* 0x0000400009197984 */ /* 0x000ea80000000400 */
[----:B------:R-:W3:Y:S04]  /*02f0*/  LDS.U16 R22, [R9+0x80] ;  /* 0x0000800009167984 */ /* 0x000ee80000000400 */
[----:B------:R-:W4:Y:S04]  /*0300*/  LDS.U16 R24, [R9+0xc0] ;  /* 0x0000c00009187984 */ /* 0x000f280000000400 */
[----:B------:R-:W5:Y:S04]  /*0310*/  LDS.U16 R23, [R9+0x100] ;  /* 0x0001000009177984 */ /* 0x000f680000000400 */
[----:B------:R-:W5:Y:S04]  /*0320*/  LDS.64 R12, [R8+0x8] ;  /* 0x00000800080c7984 */ /* 0x000f680000000a00 */
[----:B------:R-:W5:Y:S01]  /*0330*/  LDS.U16 R20, [R9+0x140] ;  /* 0x0001400009147984 */ /* 0x000f620000000400 */
[----:B0-----:R-:W-:-:S02]  /*0340*/  HADD2.F32 R28, -RZ, R28.H0_H0 ;  /* 0x2000001cff1c7230 */ /* 0x001fc40000004100 */
[----:B-1----:R-:W-:-:S05]  /*0350*/  HADD2.F32 R26, -RZ, R14.H0_H0 ;  /* 0x2000000eff1a7230 */ /* 0x002fca0000004100 */
[----:B------:R-:W-:Y:S02]  /*0360*/  FFMA R26, R26, R28, R17 ;  /* 0x0000001c1a1a7223 */ /* 0x000fe40000000011 */
[----:B------:R-:W0:Y:S01]  /*0370*/  LDS.U16 R17, [R9+0x180] ;  /* 0x0001800009117984 */ /* 0x000e220000000400 */
[----:B------:R-:W-:Y:S02]  /*0380*/  HADD2.F32 R21, -RZ, R14.H1_H1 ;  /* 0x3000000eff157230 */ /* 0x000fe40000004100 */
[----:B--2---:R-:W-:Y:S02]  /*0390*/  HADD2.F32 R25, -RZ, R25.H0_H0 ;  /* 0x20000019ff197230 */ /* 0x004fe40000004100 */
[----:B---3--:R-:W-:Y:S02]  /*03a0*/  HADD2.F32 R22, -RZ, R22.H0_H0 ;  /* 0x20000016ff167230 */ /* 0x008fe40000004100 */
[----:B------:R-:W-:Y:S02]  /*03b0*/  HADD2.F32 R14, -RZ, R15.H0_H0 ;  /* 0x2000000fff0e7230 */ /* 0x000fe40000004100 */
[----:B------:R-:W-:-:S02]  /*03c0*/  FFMA R25, R21, R25, R26 ;  /* 0x0000001915197223 */ /* 0x000fc4000000001a */
[----:B------:R-:W1:Y:S01]  /*03d0*/  LDS.U16 R21, [R9+0x1c0] ;  /* 0x0001c00009157984 */ /* 0x000e620000000400 */
[----:B------:R-:W-:Y:S02]  /*03e0*/  HADD2.F32 R26, -RZ, R15.H1_H1 ;  /* 0x3000000fff1a7230 */ /* 0x000fe40000004100 */
[----:B------:R-:W-:Y:S01]  /*03f0*/  FFMA R25, R14, R22, R25 ;  /* 0x000000160e197223 */ /* 0x000fe20000000019 */
[----:B----4-:R-:W-:Y:S01]  /*0400*/  HADD2.F32 R24, -RZ, R24.H0_H0 ;  /* 0x20000018ff187230 */ /* 0x010fe20000004100 */
[----:B------:R-:W2:Y:S04]  /*0410*/  LDS.U16 R22, [R9+0x200] ;  /* 0x0002000009167984 */ /* 0x000ea80000000400 */
[----:B------:R-:W3:Y:S01]  /*0420*/  LDS.64 R14, [R8+0x10] ;  /* 0x00001000080e7984 */ /* 0x000ee20000000a00 */
[----:B------:R-:W-:Y:S01]  /*0430*/  FFMA R24, R26, R24, R25 ;  /* 0x000000181a187223 */ /* 0x000fe20000000019 */
[----:B-----5:R-:W-:-:S02]  /*0440*/  HADD2.F32 R26, -RZ, R23.H0_H0 ;  /* 0x20000017ff1a7230 */ /* 0x020fc40000004100 */
[--C-:B------:R-:W-:Y:S01]  /*0450*/  HADD2.F32 R25, -RZ, R12.reuse.H0_H0 ;  /* 0x2000000cff197230 */ /* 0x100fe20000004100 */
[----:B------:R-:W4:Y:S01]  /*0460*/  LDS.U16 R23, [R9+0x240] ;  /* 0x0002400009177984 */ /* 0x000f220000000400 */
[----:B------:R-:W-:Y:S02]  /*0470*/  HADD2.F32 R12, -RZ, R12.H1_H1 ;  /* 0x3000000cff0c7230 */ /* 0x000fe40000004100 */
[----:B------:R-:W-:Y:S02]  /*0480*/  HADD2.F32 R20, -RZ, R20.H0_H0 ;  /* 0x20000014ff147230 */ /* 0x000fe40000004100 */
[----:B------:R-:W-:Y:S02]  /*0490*/  FFMA R25, R25, R26, R24 ;  /* 0x0000001a19197223 */ /* 0x000fe40000000018 */
[----:B------:R-:W5:Y:S02]  /*04a0*/  LDS.U16 R24, [R9+0x280] ;  /* 0x0002800009187984 */ /* 0x000f640000000400 */
[----:B------:R-:W-:-:S02]  /*04b0*/  FFMA R12, R12, R20, R25 ;  /* 0x000000140c0c7223 */ /* 0x000fc40000000019 */
[----:B------:R-:W5:Y:S01]  /*04c0*/  LDS.U16 R20, [R9+0x2c0] ;  /* 0x0002c00009147984 */ /* 0x000f620000000400 */
[----:B------:R-:W-:Y:S02]  /*04d0*/  HADD2.F32 R26, -RZ, R13.H1_H1 ;  /* 0x3000000dff1a7230 */ /* 0x000fe40000004100 */
[----:B0-----:R-:W-:Y:S02]  /*04e0*/  HADD2.F32 R25, -RZ, R17.H0_H0 ;  /* 0x20000011ff197230 */ /* 0x001fe40000004100 */
[----:B------:R-:W-:-:S05]  /*04f0*/  HADD2.F32 R17, -RZ, R13.H0_H0 ;  /* 0x2000000dff117230 */ /* 0x000fca0000004100 */
[----:B------:R-:W-:Y:S02]  /*0500*/  FFMA R25, R17, R25, R12 ;  /* 0x0000001911197223 */ /* 0x000fe4000000000c */
[----:B------:R-:W0:Y:S04]  /*0510*/  LDS.U16 R17, [R9+0x300] ;  /* 0x0003000009117984 */ /* 0x000e280000000400 */
[----:B------:R-:W0:Y:S01]  /*0520*/  LDS.64 R12, [R8+0x18] ;  /* 0x00001800080c7984 */ /* 0x000e220000000a00 */
[----:B-1----:R-:W-:-:S05]  /*0530*/  HADD2.F32 R21, -RZ, R21.H0_H0 ;  /* 0x20000015ff157230 */ /* 0x002fca0000004100 */
[----:B------:R-:W-:Y:S01]  /*0540*/  FFMA R25, R26, R21, R25 ;  /* 0x000000151a197223 */ /* 0x000fe20000000019 */
[----:B--2---:R-:W-:Y:S01]  /*0550*/  HADD2.F32 R26, -RZ, R22.H0_H0 ;  /* 0x20000016ff1a7230 */ /* 0x004fe20000004100 */
[----:B------:R-:W1:Y:S01]  /*0560*/  LDS.U16 R21, [R9+0x340] ;  /* 0x0003400009157984 */ /* 0x000e620000000400 */
[--C-:B---3--:R-:W-:Y:S02]  /*0570*/  HADD2.F32 R22, -RZ, R14.reuse.H0_H0 ;  /* 0x2000000eff167230 */ /* 0x108fe40000004100 */
[----:B------:R-:W-:Y:S02]  /*0580*/  HADD2.F32 R27, -RZ, R14.H1_H1 ;  /* 0x3000000eff1b7230 */ /* 0x000fe40000004100 */
[----:B----4-:R-:W-:Y:S02]  /*0590*/  HADD2.F32 R23, -RZ, R23.H0_H0 ;  /* 0x20000017ff177230 */ /* 0x010fe40000004100 */
[----:B------:R-:W-:Y:S02]  /*05a0*/  FFMA R22, R22, R26, R25 ;  /* 0x0000001a16167223 */ /* 0x000fe40000000019 */
[----:B------:R-:W2:Y:S01]  /*05b0*/  LDS.U16 R25, [R9+0x380] ;  /* 0x0003800009197984 */ /* 0x000ea20000000400 */
[----:B-----5:R-:W-:-:S02]  /*05c0*/  HADD2.F32 R14, -RZ, R24.H0_H0 ;  /* 0x20000018ff0e7230 */ /* 0x020fc40000004100 */
[----:B------:R-:W-:Y:S01]  /*05d0*/  FFMA R22, R27, R23, R22 ;  /* 0x000000171b167223 */ /* 0x000fe20000000016 */
[--C-:B------:R-:W-:Y:S01]  /*05e0*/  HADD2.F32 R23, -RZ, R15.reuse.H0_H0 ;  /* 0x2000000fff177230 */ /* 0x100fe20000004100 */
[----:B------:R-:W3:Y:S01]  /*05f0*/  LDS.U16 R24, [R9+0x3c0] ;  /* 0x0003c00009187984 */ /* 0x000ee20000000400 */
[----:B------:R-:W-:Y:S02]  /*0600*/  HADD2.F32 R26, -RZ, R15.H1_H1 ;  /* 0x3000000fff1a7230 */ /* 0x000fe40000004100 */
[----:B------:R-:W-:Y:S02]  /*0610*/  HADD2.F32 R20, -RZ, R20.H0_H0 ;  /* 0x20000014ff147230 */ /* 0x000fe40000004100 */
[----:B------:R-:W-:Y:S02]  /*0620*/  FFMA R23, R23, R14, R22 ;  /* 0x0000000e17177223 */ /* 0x000fe40000000016 */
[----:B------:R-:W4:Y:S04]  /*0630*/  LDS.U16 R22, [R9+0x400] ;  /* 0x0004000009167984 */ /* 0x000f280000000400 */
[----:B------:R-:W5:Y:S01]  /*0640*/  LDS.64 R14, [R8+0x20] ;  /* 0x00002000080e7984 */ /* 0x000f620000000a00 */
[----:B------:R-:W-:-:S03]  /*0650*/  FFMA R23, R26, R20, R23 ;  /* 0x000000141a177223 */ /* 0x000fc60000000017 */
[----:B------:R-:W5:Y:S01]  /*0660*/  LDS.U16 R20, [R9+0x440] ;  /* 0x0004400009147984 */ /* 0x000f620000000400 */
[----:B0-----:R-:W-:Y:S02]  /*0670*/  HADD2.F32 R17, -RZ, R17.H0_H0 ;  /* 0x20000011ff117230 */ /* 0x001fe40000004100 */
[----:B------:R-:W-:-:S05]  /*0680*/  HADD2.F32 R26, -RZ, R12.H0_H0 ;  /* 0x2000000cff1a7230 */ /* 0x000fca0000004100 */
[----:B------:R-:W-:Y:S02]  /*0690*/  FFMA R17, R26, R17, R23 ;  /* 0x000000111a117223 */ /* 0x000fe40000000017 */
[----:B------:R-:W0:Y:S01]  /*06a0*/  LDS.U16 R23, [R9+0x480] ;  /* 0x0004800009177984 */ /* 0x000e220000000400 */
[----:B------:R-:W-:Y:S02]  /*06b0*/  HADD2.F32 R12, -RZ, R12.H1_H1 ;  /* 0x3000000cff0c7230 */ /* 0x000fe40000004100 */
[----:B-1----:R-:W-:-:S05]  /*06c0*/  HADD2.F32 R21, -RZ, R21.H0_H0 ;  /* 0x20000015ff157230 */ /* 0x002fca0000004100 */
[----:B------:R-:W-:Y:S01]  /*06d0*/  FFMA R12, R12, R21, R17 ;  /* 0x000000150c0c7223 */ /* 0x000fe20000000011 */
[----:B------:R-:W-:Y:S01]  /*06e0*/  HADD2.F32 R21, -RZ, R13.H0_H0 ;  /* 0x2000000dff157230 */ /* 0x000fe20000004100 */
[----:B------:R-:W1:Y:S01]  /*06f0*/  LDS.U16 R17, [R9+0x4c0] ;  /* 0x0004c00009117984 */ /* 0x000e620000000400 */
[----:B--2---:R-:W-:Y:S02]  /*0700*/  HADD2.F32 R25, -RZ, R25.H0_H0 ;  /* 0x20000019ff197230 */ /* 0x004fe40000004100 */
[----:B------:R-:W-:Y:S02]  /*0710*/  HADD2.F32 R26, -RZ, R13.H1_H1 ;  /* 0x3000000dff1a7230 */ /* 0x000fe40000004100 */
[----:B---3--:R-:W-:Y:S02]  /*0720*/  HADD2.F32 R24, -RZ, R24.H0_H0 ;  /* 0x20000018ff187230 */ /* 0x008fe40000004100 */
[----:B------:R-:W-:Y:S02]  /*0730*/  FFMA R25, R21, R25, R12 ;  /* 0x0000001915197223 */ /* 0x000fe4000000000c */
[----:B------:R-:W2:Y:S02]  /*0740*/  LDS.U16 R21, [R9+0x500] ;  /* 0x0005000009157984 */ /* 0x000ea40000000400 */
[----:B------:R-:W-:-:S02]  /*0750*/  FFMA R24, R26, R24, R25 ;  /* 0x000000181a187223 */ /* 0x000fc40000000019 */
[----:B------:R-:W3:Y:S01]  /*0760*/  LDS.64 R12, [R8+0x28] ;  /* 0x00002800080c7984 */ /* 0x000ee20000000a00 */
[----:B----4-:R-:W-:Y:S02]  /*0770*/  HADD2.F32 R26, -RZ, R22.H0_H0 ;  /* 0x20000016ff1a7230 */ /* 0x010fe40000004100 */
[--C-:B-----5:R-:W-:Y:S01]  /*0780*/  HADD2.F32 R25, -RZ, R14.reuse.H0_H0 ;  /* 0x2000000eff197230 */ /* 0x120fe20000004100 */
[----:B------:R-:W4:Y:S01]  /*0790*/  LDS.U16 R22, [R9+0x540] ;  /* 0x0005400009167984 */ /* 0x000f220000000400 */
[----:B------:R-:W-:Y:S02]  /*07a0*/  HADD2.F32 R14, -RZ, R14.H1_H1 ;  /* 0x3000000eff0e7230 */ /* 0x000fe40000004100 */
[----:B------:R-:W-:Y:S02]  /*07b0*/  HADD2.F32 R20, -RZ, R20.H0_H0 ;  /* 0x20000014ff147230 */ /* 0x000fe40000004100 */
[----:B------:R-:W-:Y:S02]  /*07c0*/  FFMA R25, R25, R26, R24 ;  /* 0x0000001a19197223 */ /* 0x000fe40000000018 */
[----:B------:R-:W5:Y:S02]  /*07d0*/  LDS.U16 R24, [R9+0x580] ;  /* 0x0005800009187984 */ /* 0x000f640000000400 */
[----:B------:R-:W-:-:S02]  /*07e0*/  FFMA R14, R14, R20, R25 ;  /* 0x000000140e0e7223 */ /* 0x000fc40000000019 */
[----:B------:R-:W5:Y:S01]  /*07f0*/  LDS.U16 R25, [R9+0x5c0] ;  /* 0x0005c00009197984 */ /* 0x000f620000000400 */
[----:B0-----:R-:W-:Y:S02]  /*0800*/  HADD2.F32 R20, -RZ, R23.H0_H0 ;  /* 0x20000017ff147230 */ /* 0x001fe40000004100 */
[--C-:B------:R-:W-:Y:S02]  /*0810*/  HADD2.F32 R23, -RZ, R15.reuse.H0_H0 ;  /* 0x2000000fff177230 */ /* 0x100fe40000004100 */
[----:B------:R-:W-:-:S03]  /*0820*/  HADD2.F32 R26, -RZ, R15.H1_H1 ;  /* 0x3000000fff1a7230 */ /* 0x000fc60000004100 */
[----:B------:R-:W-:Y:S02]  /*0830*/  FFMA R23, R23, R20, R14 ;  /* 0x0000001417177223 */ /* 0x000fe4000000000e */
[----:B------:R-:W0:Y:S04]  /*0840*/  LDS.U16 R20, [R9+0x600] ;  /* 0x0006000009147984 */ /* 0x000e280000000400 */
[----:B------:R-:W0:Y:S01]  /*0850*/  LDS.64 R14, [R8+0x30] ;  /* 0x00003000080e7984 */ /* 0x000e220000000a00 */
[----:B-1----:R-:W-:Y:S02]  /*0860*/  HADD2.F32 R17, -RZ, R17.H0_H0 ;  /* 0x20000011ff117230 */ /* 0x002fe40000004100 */
[----:B--2---:R-:W-:-:S03]  /*0870*/  HADD2.F32 R21, -RZ, R21.H0_H0 ;  /* 0x20000015ff157230 */ /* 0x004fc60000004100 */
[----:B------:R-:W-:Y:S01]  /*0880*/  FFMA R17, R26, R17, R23 ;  /* 0x000000111a117223 */ /* 0x000fe20000000017 */
[--C-:B---3--:R-:W-:Y:S02]  /*0890*/  HADD2.F32 R26, -RZ, R12.reuse.H0_H0 ;  /* 0x2000000cff1a7230 */ /* 0x108fe40000004100 */
[----:B------:R-:W-:Y:S02]  /*08a0*/  HADD2.F32 R12, -RZ, R12.H1_H1 ;  /* 0x3000000cff0c7230 */ /* 0x000fe40000004100 */
[----:B----4-:R-:W-:Y:S02]  /*08b0*/  HADD2.F32 R22, -RZ, R22.H0_H0 ;  /* 0x20000016ff167230 */ /* 0x010fe40000004100 */
[----:B------:R-:W-:Y:S01]  /*08c0*/  FFMA R21, R26, R21, R17 ;  /* 0x000000151a157223 */ /* 0x000fe20000000011 */
[--C-:B------:R-:W-:Y:S01]  /*08d0*/  HADD2.F32 R23, -RZ, R13.reuse.H0_H0 ;  /* 0x2000000dff177230 */ /* 0x100fe20000004100 */
[----:B------:R-:W1:Y:S02]  /*08e0*/  LDS.U16 R17, [R9+0x640] ;  /* 0x0006400009117984 */ /* 0x000e640000000400 */
[----:B------:R-:W-:Y:S01]  /*08f0*/  FFMA R12, R12, R22, R21 ;  /* 0x000000160c0c7223 */ /* 0x000fe20000000015 */
[----:B-----5:R-:W-:Y:S01]  /*0900*/  HADD2.F32 R24, -RZ, R24.H0_H0 ;  /* 0x20000018ff187230 */ /* 0x020fe20000004100 */
[----:B------:R-:W2:Y:S01]  /*0910*/  LDS.U16 R21, [R9+0x680] ;  /* 0x0006800009157984 */ /* 0x000ea20000000400 */
[----:B------:R-:W-:-:S02]  /*0920*/  HADD2.F32 R13, -RZ, R13.H1_H1 ;  /* 0x3000000dff0d7230 */ /* 0x000fc40000004100 */
[----:B------:R-:W-:Y:S02]  /*0930*/  HADD2.F32 R25, -RZ, R25.H0_H0 ;  /* 0x20000019ff197230 */ /* 0x000fe40000004100 */
[----:B------:R-:W-:Y:S01]  /*0940*/  FFMA R12, R23, R24, R12 ;  /* 0x00000018170c7223 */ /* 0x000fe2000000000c */
[----:B------:R-:W3:Y:S03]  /*0950*/  LDS.U16 R22, [R9+0x6c0] ;  /* 0x0006c00009167984 */ /* 0x000ee60000000400 */
[----:B------:R-:W-:Y:S01]  /*0960*/  FFMA R25, R13, R25, R12 ;  /* 0x000000190d197223 */ /* 0x000fe2000000000c */
[----:B------:R-:W4:Y:S04]  /*0970*/  LDS.U16 R23, [R9+0x700] ;  /* 0x0007000009177984 */ /* 0x000f280000000400 */
[----:B------:R-:W5:Y:S01]  /*0980*/  LDS.64 R12, [R8+0x38] ;  /* 0x00003800080c7984 */ /* 0x000f620000000a00 */
[----:B0-----:R-:W-:-:S03]  /*0990*/  HADD2.F32 R26, -RZ, R20.H0_H0 ;  /* 0x20000014ff1a7230 */ /* 0x001fc60000004100 */
[----:B------:R-:W0:Y:S01]  /*09a0*/  LDS.U16 R20, [R9+0x740] ;  /* 0x0007400009147984 */ /* 0x000e220000000400 */
[----:B------:R-:W-:-:S05]  /*09b0*/  HADD2.F32 R24, -RZ, R14.H0_H0 ;  /* 0x2000000eff187230 */ /* 0x000fca0000004100 */
[----:B------:R-:W-:Y:S02]  /*09c0*/  FFMA R26, R24, R26, R25 ;  /* 0x0000001a181a7223 */ /* 0x000fe40000000019 */
[----:B------:R-:W0:Y:S04]  /*09d0*/  LDS.U16 R25, [R9+0x780] ;  /* 0x0007800009197984 */ /* 0x000e280000000400 */
[----:B------:R-:W0:Y:S01]  /*09e0*/  LDS.U16 R24, [R9+0x7c0] ;  /* 0x0007c00009187984 */ /* 0x000e220000000400 */
[----:B------:R-:W-:Y:S02]  /*09f0*/  HADD2.F32 R27, -RZ, R14.H1_H1 ;  /* 0x3000000eff1b7230 */ /* 0x000fe40000004100 */
[----:B-1----:R-:W-:Y:S02]  /*0a00*/  HADD2.F32 R17, -RZ, R17.H0_H0 ;  /* 0x20000011ff117230 */ /* 0x002fe40000004100 */
[----:B------:R-:W-:-:S02]  /*0a10*/  HADD2.F32 R14, -RZ, R15.H0_H0 ;  /* 0x2000000fff0e7230 */ /* 0x000fc40000004100 */
[----:B--2---:R-:W-:Y:S02]  /*0a20*/  HADD2.F32 R21, -RZ, R21.H0_H0 ;  /* 0x20000015ff157230 */ /* 0x004fe40000004100 */
[----:B------:R-:W-:Y:S01]  /*0a30*/  FFMA R17, R27, R17, R26 ;  /* 0x000000111b117223 */ /* 0x000fe2000000001a */
[----:B------:R-:W-:Y:S01]  /*0a40*/  HADD2.F32 R15, -RZ, R15.H1_H1 ;  /* 0x3000000fff0f7230 */ /* 0x000fe20000004100 */
[----:B------:R-:W-:Y:S01]  /*0a50*/  UIADD3 UR4, UPT, UPT, UR4, 0x20, URZ ;  /* 0x0000002004047890 */ /* 0x000fe2000fffe0ff */
[----:B---3--:R-:W-:Y:S02]  /*0a60*/  HADD2.F32 R22, -RZ, R22.H0_H0 ;  /* 0x20000016ff167230 */ /* 0x008fe40000004100 */
[----:B------:R-:W-:Y:S01]  /*0a70*/  FFMA R14, R14, R21, R17 ;  /* 0x000000150e0e7223 */ /* 0x000fe20000000011 */
[----:B----4-:R-:W-:-:S03]  /*0a80*/  HADD2.F32 R23, -RZ, R23.H0_H0 ;  /* 0x20000017ff177230 */ /* 0x010fc60000004100 */
[----:B------:R-:W-:Y:S01]  /*0a90*/  FFMA R14, R15, R22, R14 ;  /* 0x000000160f0e7223 */ /* 0x000fe2000000000e */
[----:B------:R-:W-:Y:S01]  /*0aa0*/  ISETP.LE.AND P1, PT, R6, UR4, PT ;  /* 0x0000000406007c0c */ /* 0x000fe2000bf23270 */
[--C-:B-----5:R-:W-:Y:S02]  /*0ab0*/  HADD2.F32 R17, -RZ, R12.reuse.H0_H0 ;  /* 0x2000000cff117230 */ /* 0x120fe40000004100 */
[----:B------:R-:W-:Y:S02]  /*0ac0*/  HADD2.F32 R15, -RZ, R12.H1_H1 ;  /* 0x3000000cff0f7230 */ /* 0x000fe40000004100 */
[----:B0-----:R-:W-:Y:S02]  /*0ad0*/  HADD2.F32 R20, -RZ, R20.H0_H0 ;  /* 0x20000014ff147230 */ /* 0x001fe40000004100 */
[----:B------:R-:W-:Y:S01]  /*0ae0*/  FFMA R14, R17, R23, R14 ;  /* 0x00000017110e7223 */ /* 0x000fe2000000000e */
[----:B------:R-:W-:-:S03]  /*0af0*/  HADD2.F32 R17, -RZ, R13.H0_H0 ;  /* 0x2000000dff117230 */ /* 0x000fc60000004100 */
[----:B------:R-:W-:Y:S01]  /*0b00*/  FFMA R14, R15, R20, R14 ;  /* 0x000000140f0e7223 */ /* 0x000fe2000000000e */
[----:B------:R-:W-:Y:S02]  /*0b10*/  HADD2.F32 R25, -RZ, R25.H0_H0 ;  /* 0x20000019ff197230 */ /* 0x000fe40000004100 */
[----:B------:R-:W-:Y:S02]  /*0b20*/  HADD2.F32 R12, -RZ, R13.H1_H1 ;  /* 0x3000000dff0c7230 */ /* 0x000fe40000004100 */
[----:B------:R-:W-:Y:S02]  /*0b30*/  HADD2.F32 R24, -RZ, R24.H0_H0 ;  /* 0x20000018ff187230 */ /* 0x000fe40000004100 */
[----:B------:R-:W-:Y:S01]  /*0b40*/  FFMA R17, R17, R25, R14 ;  /* 0x0000001911117223 */ /* 0x000fe2000000000e */
[----:B------:R-:W-:Y:S02]  /*0b50*/  IADD3 R10, PT, PT, R10, 0x20, RZ ;  /* 0x000000200a0a7810 */ /* 0x000fe40007ffe0ff */
[----:B------:R-:W-:Y:S01]  /*0b60*/  IADD3 R2, PT, PT, R2, 0x20, RZ ;  /* 0x0000002002027810 */ /* 0x000fe20007ffe0ff */
[----:B------:R-:W-:Y:S01]  /*0b70*/  FFMA R17, R12, R24, R17 ;  /* 0x000000180c117223 */ /* 0x000fe20000000011 */
[----:B------:R-:W-:-:S02]  /*0b80*/  IADD3 R3, PT, PT, R3, 0x20, RZ ;  /* 0x0000002003037810 */ /* 0x000fc40007ffe0ff */
[----:B------:R-:W-:Y:S01]  /*0b90*/  LEA R7, R6, R7, 0x5 ;  /* 0x0000000706077211 */ /* 0x000fe200078e28ff */
[----:B------:R-:W-:Y:S06]  /*0ba0*/  BAR.SYNC.DEFER_BLOCKING 0x0 ;  /* 0x0000000000007b1d */ /* 0x000fec0000010000 */
[----:B------:R-:W-:Y:S05]  /*0bb0*/  @!P1 BRA `(.L_x_10) ;  /* 0xfffffff400889947 */ /* 0x000fea000383ffff */
.L_x_9:
[----:B------:R-:W-:-:S04]  /*0bc0*/  VIMNMX R3, PT, PT, R5, R4, !PT ;  /* 0x0000000405037248 */ /* 0x000fc80007fe0100 */
[----:B------:R-:W-:-:S13]  /*0bd0*/  ISETP.GE.AND P0, PT, R3, R6, PT ;  /* 0x000000060300720c */ /* 0x000fda0003f06270 */
[----:B------:R-:W-:Y:S05]  /*0be0*/  @P0 EXIT ;  /* 0x000000000000094d */ /* 0x000fea0003800000 */
[----:B------:R-:W0:Y:S01]  /*0bf0*/  LDC.64 R2, c[0x0][0x398] ;  /* 0x0000e600ff027b82 */ /* 0x000e220000000a00 */
[----:B------:R-:W-:Y:S01]  /*0c00*/  IMAD R5, R4, R6, R5 ;  /* 0x0000000604057224 */ /* 0x000fe200078e0205 */
[----:B------:R-:W-:-:S03]  /*0c10*/  F2FP.F16.F32.PACK_AB R17, RZ, R17 ;  /* 0x00000011ff11723e */ /* 0x000fc600000000ff */
[----:B0-----:R-:W-:-:S05]  /*0c20*/  IMAD.WIDE R2, R5, 0x2, R2 ;  /* 0x0000000205027825 */ /* 0x001fca00078e0202 */
[----:B------:R-:W-:Y:S01]  /*0c30*/  STG.E.U16 desc[UR8][R2.64], R17 ;  /* 0x0000001102007986 */ /* 0x000fe2000c101508 */
[----:B------:R-:W-:Y:S05]  /*0c40*/  EXIT ;  /* 0x000000000000794d */ /* 0x000fea0003800000 */
.L_x_11:
        /* <DEDUP_REMOVED lines=11> */
.L_x_19:


//--------------------- .text._Z11matmul_elemiP6__halfS0_S0_ --------------------------
	.section	.text._Z11matmul_elemiP6__halfS0_S0_,"ax",@progbits
	.align	128
        .global         _Z11matmul_elemiP6__halfS0_S0_
        .type           _Z11matmul_elemiP6__halfS0_S0_,@function
        .size           _Z11matmul_elemiP6__halfS0_S0_,(.L_x_20 - _Z11matmul_elemiP6__halfS0_S0_)
        .other          _Z11matmul_elemiP6__halfS0_S0_,@"STO_CUDA_ENTRY STV_DEFAULT"
_Z11matmul_elemiP6__halfS0_S0_:
.text._Z11matmul_elemiP6__halfS0_S0_:
[----:B------:R-:W-:Y:S01]  /*0000*/  LDC R1, c[0x0][0x37c] ;  /* 0x0000df00ff017b82 */ /* 0x000fe20000000800 */
[----:B------:R-:W0:Y:S07]  /*0010*/  S2R R3, SR_TID.X ;  /* 0x0000000000037919 */ /* 0x000e2e0000002100 */
[----:B------:R-:W0:Y:S01]  /*0020*/  LDC R0, c[0x0][0x360] ;  /* 0x0000d800ff007b82 */ /* 0x000e220000000800 */
[----:B------:R-:W1:Y:S01]  /*0030*/  LDCU UR12, c[0x0][0x380] ;  /* 0x00007000ff0c77ac */ /* 0x000e620008000800 */
[----:B------:R-:W2:Y:S06]  /*0040*/  S2R R2, SR_TID.Y ;  /* 0x0000000000027919 */ /* 0x000eac0000002200 */
[----:B------:R-:W0:Y:S08]  /*0050*/  S2UR UR4, SR_CTAID.X ;  /* 0x00000000000479c3 */ /* 0x000e300000002500 */
[----:B------:R-:W2:Y:S08]  /*0060*/  S2UR UR5, SR_CTAID.Y ;  /* 0x00000000000579c3 */ /* 0x000eb00000002600 */
[----:B------:R-:W2:Y:S01]  /*0070*/  LDC R13, c[0x0][0x364] ;  /* 0x0000d900ff0d7b82 */ /* 0x000ea20000000800 */
[----:B0-----:R-:W-:-:S02]  /*0080*/  IMAD R0, R0, UR4, R3 ;  /* 0x0000000400007c24 */ /* 0x001fc4000f8e0203 */
[----:B--2---:R-:W-:-:S05]  /*0090*/  IMAD R13, R13, UR5, R2 ;  /* 0x000000050d0d7c24 */ /* 0x004fca000f8e0202 */
[----:B------:R-:W-:-:S04]  /*00a0*/  VIMNMX R2, PT, PT, R0, R13, !PT ;  /* 0x0000000d00027248 */ /* 0x000fc80007fe0100 */
[----:B-1----:R-:W-:-:S13]  /*00b0*/  ISETP.GE.AND P0, PT, R2, UR12, PT ;  /* 0x0000000c02007c0c */ /* 0x002fda000bf06270 */
[----:B------:R-:W-:Y:S05]  /*00c0*/  @P0 EXIT ;  /* 0x000000000000094d */ /* 0x000fea0003800000 */
[----:B------:R-:W-:Y:S01]  /*00d0*/  UISETP.GE.U32.AND UP0, UPT, UR12, 0x8, UPT ;  /* 0x000000080c00788c */ /* 0x000fe2000bf06070 */
[----:B------:R-:W-:Y:S02]  /*00e0*/  HFMA2 R20, -RZ, RZ, 0, 0 ;  /* 0x00000000ff147431 */ /* 0x000fe400000001ff */
[----:B------:R-:W-:Y:S01]  /*00f0*/  IMAD R13, R13, UR12, RZ ;  /* 0x0000000c0d0d7c24 */ /* 0x000fe2000f8e02ff */
[----:B------:R-:W-:Y:S01]  /*0100*/  UMOV UR4, URZ ;  /* 0x000000ff00047c82 */ /* 0x000fe20008000000 */
[----:B------:R-:W0:Y:S04]  /*0110*/  LDCU.64 UR10, c[0x0][0x358] ;  /* 0x00006b00ff0a77ac */ /* 0x000e280008000a00 */
[----:B------:R-:W-:Y:S05]  /*0120*/  BRA.U !UP0, `(.L_x_12) ;  /* 0x0000000508407547 */ /* 0x000fea000b800000 */
[----:B------:R-:W1:Y:S01]  /*0130*/  LDC.64 R2, c[0x0][0x388] ;  /* 0x0000e200ff027b82 */ /* 0x000e620000000a00 */
[----:B------:R-:W2:Y:S01]  /*0140*/  LDCU.64 UR14, c[0x0][0x390] ;  /* 0x00007200ff0e77ac */ /* 0x000ea20008000a00 */
[----:B------:R-:W-:Y:S02]  /*0150*/  MOV R20, RZ ;  /* 0x000000ff00147202 */ /* 0x000fe40000000f00 */
[----:B------:R-:W-:Y:S01]  /*0160*/  MOV R12, R0 ;  /* 0x00000000000c7202 */ /* 0x000fe20000000f00 */
[----:B------:R-:W-:-:S04]  /*0170*/  ULOP3.LUT UR4, UR12, 0x7ffffff8, URZ, 0xc0, !UPT ;  /* 0x7ffffff80c047892 */ /* 0x000fc8000f8ec0ff */
[----:B------:R-:W-:Y:S02]  /*0180*/  UIADD3 UR5, UPT, UPT, -UR4, URZ, URZ ;  /* 0x000000ff04057290 */ /* 0x000fe4000fffe1ff */
[----:B--2---:R-:W-:Y:S02]  /*0190*/  UIMAD.WIDE UR6, UR12, 0xc, UR14 ;  /* 0x0000000c0c0678a5 */ /* 0x004fe4000f8e020e */
[----:B------:R-:W-:Y:S01]  /*01a0*/  UIMAD.WIDE UR8, UR12, 0xe, UR14 ;  /* 0x0000000e0c0878a5 */ /* 0x000fe2000f8e020e */
[----:B-1----:R-:W-:-:S03]  /*01b0*/  IMAD.WIDE.U32 R2, R13, 0x2, R2 ;  /* 0x000000020d027825 */ /* 0x002fc600078e0002 */
[----:B------:R-:W-:-:S04]  /*01c0*/  IADD3 R2, P0, PT, R2, 0x8, RZ ;  /* 0x0000000802027810 */ /* 0x000fc80007f1e0ff */
[----:B------:R-:W-:-:S09]  /*01d0*/  IADD3.X R3, PT, PT, RZ, R3, RZ, P0, !PT ;  /* 0x00000003ff037210 */ /* 0x000fd200007fe4ff */
.L_x_13:
[----:B------:R-:W-:Y:S01]  /*01e0*/  UIMAD.WIDE UR18, UR12, 0x2, UR14 ;  /* 0x000000020c1278a5 */ /* 0x000fe2000f8e020e */
[----:B------:R-:W-:Y:S01]  /*01f0*/  MOV R7, 0x2 ;  /* 0x0000000200077802 */ /* 0x000fe20000000f00 */
[----:B------:R-:W-:Y:S01]  /*0200*/  UIMAD.WIDE UR20, UR12, 0x4, UR14 ;  /* 0x000000040c1478a5 */ /* 0x000fe2000f8e020e */
[----:B------:R-:W-:Y:S01]  /*0210*/  HFMA2 R11, -RZ, RZ, 0, 1.1920928955078125e-07 ;  /* 0x00000002ff0b7431 */ /* 0x000fe200000001ff */
[----:B------:R-:W-:Y:S01]  /*0220*/  UIMAD.WIDE UR16, UR12, 0x6, UR14 ;  /* 0x000000060c1078a5 */ /* 0x000fe2000f8e020e */
[----:B0-----:R-:W2:Y:S01]  /*0230*/  LDG.E.U16 R23, desc[UR10][R2.64+-0x8] ;  /* 0xfffff80a02177981 */ /* 0x001ea2000c1e1500 */
[----:B------:R-:W-:Y:S01]  /*0240*/  MOV R4, UR18 ;  /* 0x0000001200047c02 */ /* 0x000fe20008000f00 */
[----:B------:R-:W-:Y:S01]  /*0250*/  IMAD.WIDE R6, R12, R7, UR14 ;  /* 0x0000000e0c067e25 */ /* 0x000fe2000f8e0207 */
[----:B------:R-:W-:Y:S01]  /*0260*/  MOV R5, UR19 ;  /* 0x0000001300057c02 */ /* 0x000fe20008000f00 */
[----:B------:R-:W3:Y:S01]  /*0270*/  LDG.E.U16 R22, desc[UR10][R2.64+-0x6] ;  /* 0xfffffa0a02167981 */ /* 0x000ee2000c1e1500 */
[----:B------:R-:W-:-:S02]  /*0280*/  MOV R8, UR20 ;  /* 0x0000001400087c02 */ /* 0x000fc40008000f00 */
[----:B------:R-:W-:Y:S01]  /*0290*/  MOV R9, UR21 ;  /* 0x0000001500097c02 */ /* 0x000fe20008000f00 */
[C---:B------:R-:W-:Y:S01]  /*02a0*/  IMAD.WIDE R4, R12.reuse, 0x2, R4 ;  /* 0x000000020c047825 */ /* 0x040fe200078e0204 */
[----:B------:R0:W4:Y:S03]  /*02b0*/  LDG.E.U16 R21, desc[UR10][R6.64] ;  /* 0x0000000a06157981 */ /* 0x000126000c1e1500 */
[----:B------:R-:W-:Y:S02]  /*02c0*/  HFMA2 R27, -RZ, RZ, 0, 1.1920928955078125e-07 ;  /* 0x00000002ff1b7431 */ /* 0x000fe400000001ff */
[C---:B------:R-:W-:Y:S01]  /*02d0*/  IMAD.WIDE R10, R12.reuse, R11, UR16 ;  /* 0x000000100c0a7e25 */ /* 0x040fe2000f8e020b */
[----:B------:R1:W5:Y:S01]  /*02e0*/  LDG.E.U16 R19, desc[UR10][R4.64] ;  /* 0x0000000a04137981 */ /* 0x000362000c1e1500 */
[----:B------:R-:W-:Y:S02]  /*02f0*/  UIMAD.WIDE UR16, UR12, 0x8, UR14 ;  /* 0x000000080c1078a5 */ /* 0x000fe4000f8e020e */
[----:B------:R-:W-:Y:S01]  /*0300*/  IMAD.WIDE R8, R12, 0x2, R8 ;  /* 0x000000020c087825 */ /* 0x000fe200078e0208 */
[----:B------:R-:W-:Y:S01]  /*0310*/  MOV R25, 0x2 ;  /* 0x0000000200197802 */ /* 0x000fe20000000f00 */
[----:B------:R-:W5:Y:S01]  /*0320*/  LDG.E.U16 R18, desc[UR10][R2.64+-0x4] ;  /* 0xfffffc0a02127981 */ /* 0x000f62000c1e1500 */
[----:B------:R-:W-:-:S03]  /*0330*/  UIMAD.WIDE UR18, UR12, 0xa, UR14 ;  /* 0x0000000a0c1278a5 */ /* 0x000fc6000f8e020e */
[----:B------:R-:W5:Y:S01]  /*0340*/  LDG.E.U16 R17, desc[UR10][R8.64] ;  /* 0x0000000a08117981 */ /* 0x000f62000c1e1500 */
[----:B0-----:R-:W-:-:S03]  /*0350*/  IMAD.WIDE R6, R12, R25, UR16 ;  /* 0x000000100c067e25 */ /* 0x001fc6000f8e0219 */
[----:B------:R0:W5:Y:S01]  /*0360*/  LDG.E.U16 R15, desc[UR10][R10.64] ;  /* 0x0000000a0a0f7981 */ /* 0x000162000c1e1500 */
[----:B-1----:R-:W-:-:S03]  /*0370*/  IMAD.WIDE R4, R12, R27, UR18 ;  /* 0x000000120c047e25 */ /* 0x002fc6000f8e021b */
[----:B------:R-:W5:Y:S04]  /*0380*/  LDG.E.U16 R16, desc[UR10][R2.64+-0x2] ;  /* 0xfffffe0a02107981 */ /* 0x000f68000c1e1500 */
[----:B------:R-:W5:Y:S01]  /*0390*/  LDG.E.U16 R14, desc[UR10][R2.64] ;  /* 0x0000000a020e7981 */ /* 0x000f62000c1e1500 */
[----:B0-----:R-:W-:-:S03]  /*03a0*/  MOV R11, 0x2 ;  /* 0x00000002000b7802 */ /* 0x001fc60000000f00 */
[----:B------:R-:W5:Y:S02]  /*03b0*/  LDG.E.U16 R6, desc[UR10][R6.64] ;  /* 0x0000000a06067981 */ /* 0x000f64000c1e1500 */
[CC--:B------:R-:W-:Y:S02]  /*03c0*/  IMAD.WIDE R8, R12.reuse, R11.reuse, UR6 ;  /* 0x000000060c087e25 */ /* 0x0c0fe4000f8e020b */
[----:B------:R-:W5:Y:S04]  /*03d0*/  LDG.E.U16 R24, desc[UR10][R2.64+0x2] ;  /* 0x0000020a02187981 */ /* 0x000f68000c1e1500 */
[----:B------:R-:W5:Y:S01]  /*03e0*/  LDG.E.U16 R4, desc[UR10][R4.64] ;  /* 0x0000000a04047981 */ /* 0x000f62000c1e1500 */
[----:B------:R-:W-:-:S03]  /*03f0*/  IMAD.WIDE R10, R12, R11, UR8 ;  /* 0x000000080c0a7e25 */ /* 0x000fc6000f8e020b */
[----:B------:R-:W5:Y:S04]  /*0400*/  LDG.E.U16 R8, desc[UR10][R8.64] ;  /* 0x0000000a08087981 */ /* 0x000f68000c1e1500 */
[----:B------:R-:W5:Y:S04]  /*0410*/  LDG.E.U16 R26, desc[UR10][R2.64+0x4] ;  /* 0x0000040a021a7981 */ /* 0x000f68000c1e1500 */
[----:B------:R0:W5:Y:S04]  /*0420*/  LDG.E.U16 R25, desc[UR10][R2.64+0x6] ;  /* 0x0000060a02197981 */ /* 0x000168000c1e1500 */
[----:B------:R-:W5:Y:S01]  /*0430*/  LDG.E.U16 R10, desc[UR10][R10.64] ;  /* 0x0000000a0a0a7981 */ /* 0x000f62000c1e1500 */
[----:B------:R-:W-:-:S04]  /*0440*/  UIADD3 UR5, UPT, UPT, UR5, 0x8, URZ ;  /* 0x0000000805057890 */ /* 0x000fc8000fffe0ff */
[----:B------:R-:W-:Y:S01]  /*0450*/  UISETP.NE.AND UP0, UPT, UR5, URZ, UPT ;  /* 0x000000ff0500728c */ /* 0x000fe2000bf05270 */
[----:B0-----:R-:W-:-:S04]  /*0460*/  IADD3 R2, P0, PT, R2, 0x10, RZ ;  /* 0x0000001002027810 */ /* 0x001fc80007f1e0ff */
[----:B------:R-:W-:Y:S01]  /*0470*/  IADD3.X R3, PT, PT, RZ, R3, RZ, P0, !PT ;  /* 0x00000003ff037210 */ /* 0x000fe200007fe4ff */
[----:B--2---:R-:W-:Y:S02]  /*0480*/  HADD2.F32 R23, -RZ, R23.H0_H0 ;  /* 0x20000017ff177230 */ /* 0x004fe40000004100 */
[----:B---3--:R-:W-:Y:S02]  /*0490*/  HADD2.F32 R22, -RZ, R22.H0_H0 ;  /* 0x20000016ff167230 */ /* 0x008fe40000004100 */
[----:B----4-:R-:W-:Y:S02]  /*04a0*/  HADD2.F32 R21, -RZ, R21.H0_H0 ;  /* 0x20000015ff157230 */ /* 0x010fe40000004100 */
[----:B-----5:R-:W-:-:S03]  /*04b0*/  HADD2.F32 R19, -RZ, R19.H0_H0 ;  /* 0x20000013ff137230 */ /* 0x020fc60000004100 */
[----:B------:R-:W-:Y:S01]  /*04c0*/  FFMA R21, R23, R21, R20 ;  /* 0x0000001517157223 */ /* 0x000fe20000000014 */
[----:B------:R-:W-:-:S03]  /*04d0*/  HADD2.F32 R18, -RZ, R18.H0_H0 ;  /* 0x20000012ff127230 */ /* 0x000fc60000004100 */
[----:B------:R-:W-:Y:S01]  /*04e0*/  FFMA R19, R22, R19, R21 ;  /* 0x0000001316137223 */ /* 0x000fe20000000015 */
[----:B------:R-:W-:Y:S02]  /*04f0*/  HADD2.F32 R17, -RZ, R17.H0_H0 ;  /* 0x20000011ff117230 */ /* 0x000fe40000004100 */
        /* <DEDUP_REMOVED lines=11> */
[----:B------:R-:W-:Y:S01]  /*05b0*/  HADD2.F32 R7, -RZ, R26.H0_H0 ;  /* 0x2000001aff077230 */ /* 0x000fe20000004100 */
[----:B------:R-:W-:Y:S01]  /*05c0*/  MOV R5, UR12 ;  /* 0x0000000c00057c02 */ /* 0x000fe20008000f00 */
[----:B------:R-:W-:-:S03]  /*05d0*/  HADD2.F32 R25, -RZ, R25.H0_H0 ;  /* 0x20000019ff197230 */ /* 0x000fc60000004100 */
[----:B------:R-:W-:Y:S01]  /*05e0*/  FFMA R4, R7, R8, R4 ;  /* 0x0000000807047223 */ /* 0x000fe20000000004 */
[----:B------:R-:W-:Y:S01]  /*05f0*/  HADD2.F32 R10, -RZ, R10.H0_H0 ;  /* 0x2000000aff0a7230 */ /* 0x000fe20000004100 */
[----:B------:R-:W-:-:S04]  /*0600*/  LEA R12, R5, R12, 0x3 ;  /* 0x0000000c050c7211 */ /* 0x000fc800078e18ff */
[----:B------:R-:W-:Y:S01]  /*0610*/  FFMA R20, R25, R10, R4 ;  /* 0x0000000a19147223 */ /* 0x000fe20000000004 */
[----:B------:R-:W-:Y:S06]  /*0620*/  BRA.U UP0, `(.L_x_13) ;  /* 0xfffffff900ec7547 */ /* 0x000fec000b83ffff */
.L_x_12:
[----:B------:R-:W-:-:S04]  /*0630*/  ULOP3.LUT UR6, UR12, 0x7, URZ, 0xc0, !UPT ;  /* 0x000000070c067892 */ /* 0x000fc8000f8ec0ff */
[----:B------:R-:W-:-:S09]  /*0640*/  UISETP.NE.AND UP0, UPT, UR6, URZ, UPT ;  /* 0x000000ff0600728c */ /* 0x000fd2000bf05270 */
[----:B------:R-:W-:Y:S05]  /*0650*/  BRA.U !UP0, `(.L_x_14) ;  /* 0x0000000508587547 */ /* 0x000fea000b800000 */
[----:B------:R-:W-:Y:S02]  /*0660*/  UISETP.GE.U32.AND UP0, UPT, UR6, 0x4, UPT ;  /* 0x000000040600788c */ /* 0x000fe4000bf06070 */
[----:B------:R-:W-:-:S04]  /*0670*/  ULOP3.LUT UR5, UR12, 0x3, URZ, 0xc0, !UPT ;  /* 0x000000030c057892 */ /* 0x000fc8000f8ec0ff */
[----:B------:R-:W-:-:S03]  /*0680*/  UISETP.NE.AND UP1, UPT, UR5, URZ, UPT ;  /* 0x000000ff0500728c */ /* 0x000fc6000bf25270 */
[----:B------:R-:W-:Y:S08]  /*0690*/  BRA.U !UP0, `(.L_x_15) ;  /* 0x00000001089c7547 */ /* 0x000ff0000b800000 */
[----:B------:R-:W1:Y:S01]  /*06a0*/  LDC.64 R6, c[0x0][0x390] ;  /* 0x0000e400ff067b82 */ /* 0x000e620000000a00 */
[----:B------:R-:W2:Y:S01]  /*06b0*/  LDCU.64 UR6, c[0x0][0x388] ;  /* 0x00007100ff0677ac */ /* 0x000ea20008000a00 */
[----:B------:R-:W-:Y:S02]  /*06c0*/  MOV R9, UR4 ;  /* 0x0000000400097c02 */ /* 0x000fe40008000f00 */
[C---:B------:R-:W-:Y:S02]  /*06d0*/  IADD3 R3, PT, PT, R13.reuse, UR4, RZ ;  /* 0x000000040d037c10 */ /* 0x040fe4000fffe0ff */
[----:B------:R-:W-:Y:S01]  /*06e0*/  IADD3 R10, P0, PT, R13, UR4, RZ ;  /* 0x000000040d0a7c10 */ /* 0x000fe2000ff1e0ff */
[----:B------:R-:W-:Y:S01]  /*06f0*/  IMAD R9, R9, UR12, R0 ;  /* 0x0000000c09097c24 */ /* 0x000fe2000f8e0200 */
[----:B------:R-:W3:Y:S01]  /*0700*/  LDC.64 R4, c[0x0][0x388] ;  /* 0x0000e200ff047b82 */ /* 0x000ee20000000a00 */
[----:B------:R-:W-:Y:S02]  /*0710*/  MOV R11, UR12 ;  /* 0x0000000c000b7c02 */ /* 0x000fe40008000f00 */
[----:B------:R-:W-:Y:S01]  /*0720*/  MOV R15, UR12 ;  /* 0x0000000c000f7c02 */ /* 0x000fe20008000f00 */
[----:B-1----:R-:W-:Y:S01]  /*0730*/  IMAD.WIDE R6, R9, 0x2, R6 ;  /* 0x0000000209067825 */ /* 0x002fe200078e0206 */
[----:B------:R-:W-:-:S05]  /*0740*/  MOV R9, UR12 ;  /* 0x0000000c00097c02 */ /* 0x000fca0008000f00 */
[----:B------:R-:W-:Y:S02]  /*0750*/  IMAD.WIDE R8, R9, 0x2, R6 ;  /* 0x0000000209087825 */ /* 0x000fe400078e0206 */
[----:B0-----:R-:W4:Y:S02]  /*0760*/  LDG.E.U16 R6, desc[UR10][R6.64] ;  /* 0x0000000a06067981 */ /* 0x001f24000c1e1500 */
[----:B---3--:R-:W-:Y:S01]  /*0770*/  IMAD.WIDE.U32 R4, R3, 0x2, R4 ;  /* 0x0000000203047825 */ /* 0x008fe200078e0004 */
[----:B------:R-:W-:Y:S01]  /*0780*/  IADD3.X R3, PT, PT, RZ, RZ, RZ, P0, !PT ;  /* 0x000000ffff037210 */ /* 0x000fe200007fe4ff */
[----:B------:R-:W3:Y:S01]  /*0790*/  LDG.E.U16 R16, desc[UR10][R8.64] ;  /* 0x0000000a08107981 */ /* 0x000ee2000c1e1500 */
[----:B--2---:R-:W-:-:S03]  /*07a0*/  LEA R2, P0, R10, UR6, 0x1 ;  /* 0x000000060a027c11 */ /* 0x004fc6000f8008ff */
[----:B------:R-:W2:Y:S01]  /*07b0*/  LDG.E.U16 R4, desc[UR10][R4.64] ;  /* 0x0000000a04047981 */ /* 0x000ea2000c1e1500 */
[----:B------:R-:W-:Y:S01]  /*07c0*/  LEA.HI.X R3, R10, UR7, R3, 0x1, P0 ;  /* 0x000000070a037c11 */ /* 0x000fe200080f0c03 */
[----:B------:R-:W-:-:S04]  /*07d0*/  IMAD.WIDE R10, R11, 0x2, R8 ;  /* 0x000000020b0a7825 */ /* 0x000fc800078e0208 */
[----:B------:R-:W5:Y:S01]  /*07e0*/  LDG.E.U16 R12, desc[UR10][R2.64+0x2] ;  /* 0x0000020a020c7981 */ /* 0x000f62000c1e1500 */
[----:B------:R-:W-:-:S03]  /*07f0*/  IMAD.WIDE R14, R15, 0x2, R10 ;  /* 0x000000020f0e7825 */ /* 0x000fc600078e020a */
[----:B------:R-:W5:Y:S04]  /*0800*/  LDG.E.U16 R17, desc[UR10][R2.64+0x4] ;  /* 0x0000040a02117981 */ /* 0x000f68000c1e1500 */
[----:B------:R-:W5:Y:S04]  /*0810*/  LDG.E.U16 R10, desc[UR10][R10.64] ;  /* 0x0000000a0a0a7981 */ /* 0x000f68000c1e1500 */
[----:B------:R-:W5:Y:S04]  /*0820*/  LDG.E.U16 R18, desc[UR10][R2.64+0x6] ;  /* 0x0000060a02127981 */ /* 0x000f68000c1e1500 */
[----:B------:R-:W5:Y:S01]  /*0830*/  LDG.E.U16 R14, desc[UR10][R14.64] ;  /* 0x0000000a0e0e7981 */ /* 0x000f62000c1e1500 */
[----:B------:R-:W-:Y:S01]  /*0840*/  UIADD3 UR4, UPT, UPT, UR4, 0x4, URZ ;  /* 0x0000000404047890 */ /* 0x000fe2000fffe0ff */
[----:B----4-:R-:W-:-:S02]  /*0850*/  HADD2.F32 R6, -RZ, R6.H0_H0 ;  /* 0x20000006ff067230 */ /* 0x010fc40000004100 */
[----:B---3--:R-:W-:Y:S02]  /*0860*/  HADD2.F32 R16, -RZ, R16.H0_H0 ;  /* 0x20000010ff107230 */ /* 0x008fe40000004100 */
[----:B--2---:R-:W-:-:S05]  /*0870*/  HADD2.F32 R5, -RZ, R4.H0_H0 ;  /* 0x20000004ff057230 */ /* 0x004fca0000004100 */
[----:B------:R-:W-:Y:S01]  /*0880*/  FFMA R5, R5, R6, R20 ;  /* 0x0000000605057223 */ /* 0x000fe20000000014 */
[----:B-----5:R-:W-:Y:S02]  /*0890*/  HADD2.F32 R12, -RZ, R12.H0_H0 ;  /* 0x2000000cff0c7230 */ /* 0x020fe40000004100 */
[----:B------:R-:W-:-:S03]  /*08a0*/  HADD2.F32 R4, -RZ, R17.H0_H0 ;  /* 0x20000011ff047230 */ /* 0x000fc60000004100 */
[----:B------:R-:W-:Y:S01]  /*08b0*/  FFMA R5, R12, R16, R5 ;  /* 0x000000100c057223 */ /* 0x000fe20000000005 */
[----:B------:R-:W-:Y:S02]  /*08c0*/  HADD2.F32 R6, -RZ, R10.H0_H0 ;  /* 0x2000000aff067230 */ /* 0x000fe40000004100 */
[----:B------:R-:W-:-:S03]  /*08d0*/  HADD2.F32 R3, -RZ, R18.H0_H0 ;  /* 0x20000012ff037230 */ /* 0x000fc60000004100 */
[----:B------:R-:W-:Y:S01]  /*08e0*/  FFMA R4, R4, R6, R5 ;  /* 0x0000000604047223 */ /* 0x000fe20000000005 */
[----:B------:R-:W-:-:S05]  /*08f0*/  HADD2.F32 R14, -RZ, R14.H0_H0 ;  /* 0x2000000eff0e7230 */ /* 0x000fca0000004100 */
[----:B------:R-:W-:-:S07]  /*0900*/  FFMA R20, R3, R14, R4 ;  /* 0x0000000e03147223 */ /* 0x000fce0000000004 */
.L_x_15:
[----:B------:R-:W-:Y:S05]  /*0910*/  BRA.U !UP1, `(.L_x_14) ;  /* 0x0000000109a87547 */ /* 0x000fea000b800000 */
[----:B------:R-:W-:Y:S02]  /*0920*/  UISETP.NE.AND UP0, UPT, UR5, 0x1, UPT ;  /* 0x000000010500788c */ /* 0x000fe4000bf05270 */
[----:B------:R-:W-:-:S04]  /*0930*/  ULOP3.LUT UR6, UR12, 0x1, URZ, 0xc0, !UPT ;  /* 0x000000010c067892 */ /* 0x000fc8000f8ec0ff */
[----:B------:R-:W-:-:S03]  /*0940*/  UISETP.NE.U32.AND UP1, UPT, UR6, 0x1, UPT ;  /* 0x000000010600788c */ /* 0x000fc6000bf25070 */
[----:B------:R-:W-:Y:S08]  /*0950*/  BRA.U !UP0, `(.L_x_16) ;  /* 0x0000000108647547 */ /* 0x000ff0000b800000 */
[----:B------:R-:W1:Y:S01]  /*0960*/  LDC.64 R4, c[0x0][0x390] ;  /* 0x0000e400ff047b82 */ /* 0x000e620000000a00 */
[----:B------:R-:W2:Y:S01]  /*0970*/  LDCU.64 UR6, c[0x0][0x388] ;  /* 0x00007100ff0677ac */ /* 0x000ea20008000a00 */
[----:B------:R-:W-:Y:S02]  /*0980*/  MOV R9, UR4 ;  /* 0x0000000400097c02 */ /* 0x000fe40008000f00 */
[C---:B------:R-:W-:Y:S02]  /*0990*/  IADD3 R7, PT, PT, R13.reuse, UR4, RZ ;  /* 0x000000040d077c10 */ /* 0x040fe4000fffe0ff */
[----:B------:R-:W-:Y:S01]  /*09a0*/  IADD3 R10, P0, PT, R13, UR4, RZ ;  /* 0x000000040d0a7c10 */ /* 0x000fe2000ff1e0ff */
[----:B------:R-:W-:Y:S01]  /*09b0*/  IMAD R9, R9, UR12, R0 ;  /* 0x0000000c09097c24 */ /* 0x000fe2000f8e0200 */
[----:B------:R-:W3:Y:S03]  /*09c0*/  LDC.64 R2, c[0x0][0x388] ;  /* 0x0000e200ff027b82 */ /* 0x000ee60000000a00 */
        /* <DEDUP_REMOVED lines=9> */
[----:B------:R-:W-:-:S05]  /*0a60*/  LEA.HI.X R7, R10, UR7, R7, 0x1, P0 ;  /* 0x000000070a077c11 */ /* 0x000fca00080f0c07 */
[----:B------:R-:W5:Y:S01]  /*0a70*/  LDG.E.U16 R6, desc[UR10][R6.64+0x2] ;  /* 0x0000020a06067981 */ /* 0x000f62000c1e1500 */
[----:B------:R-:W-:Y:S01]  /*0a80*/  UIADD3 UR4, UPT, UPT, UR4, 0x2, URZ ;  /* 0x0000000204047890 */ /* 0x000fe2000fffe0ff */
[----:B----4-:R-:W-:Y:S02]  /*0a90*/  HADD2.F32 R10, -RZ, R4.H0_H0 ;  /* 0x20000004ff0a7230 */ /* 0x010fe40000004100 */
[----:B---3--:R-:W-:Y:S02]  /*0aa0*/  HADD2.F32 R12, -RZ, R8.H0_H0 ;  /* 0x20000008ff0c7230 */ /* 0x008fe40000004100 */
[----:B--2---:R-:W-:-:S05]  /*0ab0*/  HADD2.F32 R11, -RZ, R2.H0_H0 ;  /* 0x20000002ff0b7230 */ /* 0x004fca0000004100 */
[----:B------:R-:W-:Y:S01]  /*0ac0*/  FFMA R10, R11, R10, R20 ;  /* 0x0000000a0b0a7223 */ /* 0x000fe20000000014 */
[----:B-----5:R-:W-:-:S05]  /*0ad0*/  HADD2.F32 R15, -RZ, R6.H0_H0 ;  /* 0x20000006ff0f7230 */ /* 0x020fca0000004100 */
[----:B------:R-:W-:-:S07]  /*0ae0*/  FFMA R20, R15, R12, R10 ;  /* 0x0000000c0f147223 */ /* 0x000fce000000000a */
.L_x_16:
[----:B------:R-:W-:Y:S05]  /*0af0*/  BRA.U UP1, `(.L_x_14) ;  /* 0x0000000101307547 */ /* 0x000fea000b800000 */
[----:B------:R-:W1:Y:S01]  /*0b00*/  LDC.64 R2, c[0x0][0x388] ;  /* 0x0000e200ff027b82 */ /* 0x000e620000000a00 */
[----:B------:R-:W-:Y:S02]  /*0b10*/  MOV R9, UR4 ;  /* 0x0000000400097c02 */ /* 0x000fe40008000f00 */
[----:B------:R-:W-:-:S03]  /*0b20*/  IADD3 R7, PT, PT, R13, UR4, RZ ;  /* 0x000000040d077c10 */ /* 0x000fc6000fffe0ff */
[----:B------:R-:W-:Y:S02]  /*0b30*/  IMAD R9, R9, UR12, R0 ;  /* 0x0000000c09097c24 */ /* 0x000fe4000f8e0200 */
[----:B------:R-:W2:Y:S01]  /*0b40*/  LDC.64 R4, c[0x0][0x390] ;  /* 0x0000e400ff047b82 */ /* 0x000ea20000000a00 */
[----:B-1----:R-:W-:-:S06]  /*0b50*/  IMAD.WIDE.U32 R2, R7, 0x2, R2 ;  /* 0x0000000207027825 */ /* 0x002fcc00078e0002 */
[----:B0-----:R-:W3:Y:S01]  /*0b60*/  LDG.E.U16 R2, desc[UR10][R2.64] ;  /* 0x0000000a02027981 */ /* 0x001ee2000c1e1500 */
[----:B--2---:R-:W-:-:S06]  /*0b70*/  IMAD.WIDE R4, R9, 0x2, R4 ;  /* 0x0000000209047825 */ /* 0x004fcc00078e0204 */
[----:B------:R-:W2:Y:S01]  /*0b80*/  LDG.E.U16 R4, desc[UR10][R4.64] ;  /* 0x0000000a04047981 */ /* 0x000ea2000c1e1500 */
[----:B---3--:R-:W-:Y:S02]  /*0b90*/  HADD2.F32 R7, -RZ, R2.H0_H0 ;  /* 0x20000002ff077230 */ /* 0x008fe40000004100 */
[----:B--2---:R-:W-:-:S05]  /*0ba0*/  HADD2.F32 R6, -RZ, R4.H0_H0 ;  /* 0x20000004ff067230 */ /* 0x004fca0000004100 */
[----:B------:R-:W-:-:S07]  /*0bb0*/  FFMA R20, R7, R6, R20 ;  /* 0x0000000607147223 */ /* 0x000fce0000000014 */
.L_x_14:
[----:B------:R-:W1:Y:S01]  /*0bc0*/  LDC.64 R2, c[0x0][0x398] ;  /* 0x0000e600ff027b82 */ /* 0x000e620000000a00 */
[----:B------:R-:W-:Y:S02]  /*0bd0*/  IADD3 R13, PT, PT, R0, R13, RZ ;  /* 0x0000000d000d7210 */ /* 0x000fe40007ffe0ff */
[----:B------:R-:W-:-:S03]  /*0be0*/  F2FP.F16.F32.PACK_AB R20, RZ, R20 ;  /* 0x00000014ff14723e */ /* 0x000fc600000000ff */
[----:B-1----:R-:W-:-:S05]  /*0bf0*/  IMAD.WIDE R2, R13, 0x2, R2 ;  /* 0x000000020d027825 */ /* 0x002fca00078e0202 */
[----:B0-----:R-:W-:Y:S01]  /*0c00*/  STG.E.U16 desc[UR10][R2.64], R20 ;  /* 0x0000001402007986 */ /* 0x001fe2000c10150a */
[----:B------:R-:W-:Y:S05]  /*0c10*/  EXIT ;  /* 0x000000000000794d */ /* 0x000fea0003800000 */
.L_x_17:
        /* <DEDUP_REMOVED lines=14> */
.L_x_20:


//--------------------- .nv.shared.reserved.0     --------------------------
	.section	.nv.shared.reserved.0,"aw",@nobits
	.weak		__nv_reservedSMEM_offset_0_alias
	.size		__nv_reservedSMEM_offset_0_alias, 0, 64
	.other		__nv_reservedSMEM_offset_0_alias,@"STO_CUDA_RESERVED_SHARED STV_DEFAULT"
__nv_reservedSMEM_offset_0_alias:
	.zero		0
	.zero		64


//--------------------- .nv.shared._Z12tiled_matmuliP6__halfS0_S0_ --------------------------
	.section	.nv.shared._Z12tiled_matmuliP6__halfS0_S0_,"aw",@nobits
	.sectionflags	@""
	.align	2
.nv.shared._Z12tiled_matmuliP6__halfS0_S0_:
	.zero		5120


//--------------------- .nv.constant0._Z18tensor_core_matmuliP6__halfS0_S0_ --------------------------
	.section	.nv.constant0._Z18tensor_core_matmuliP6__halfS0_S0_,"a",@progbits
	.sectionflags	@""
	.align	4
.nv.constant0._Z18tensor_core_matmuliP6__halfS0_S0_:
	.zero		928


//--------------------- .nv.constant0._Z12tiled_matmuliP6__halfS0_S0_ --------------------------
	.section	.nv.constant0._Z12tiled_matmuliP6__halfS0_S0_,"a",@progbits
	.sectionflags	@""
	.align	4
.nv.constant0._Z12tiled_matmuliP6__halfS0_S0_:
	.zero		928


//--------------------- .nv.constant0._Z11matmul_elemiP6__halfS0_S0_ --------------------------
	.section	.nv.constant0._Z11matmul_elemiP6__halfS0_S0_,"a",@progbits
	.sectionflags	@""
	.align	4
.nv.constant0._Z11matmul_elemiP6__halfS0_S0_:
	.zero		928


//--------------------- SYMBOLS --------------------------

	.type		.nv.reservedSmem.offset0,@object
	.size		.nv.reservedSmem.offset0,0x4
	.type		.nv.reservedSmem.cap,@object
	.size		.nv.reservedSmem.cap,0x4
